	.target	sm_100a

	.elftype	@"ET_EXEC"


//--------------------- .note.nv.tkinfo           --------------------------
	.section	.note.nv.tkinfo,"",@"SHT_NOTE"
	.sectionflags	@"SHF_NOTE_NV_TKINFO"
	.tkinfo
        /*0018*/ 	.word	0x00000002
        /*0030*/ 	.string	""
        /*0030*/ 	.string	"ptxas"
        /*0030*/ 	.string	"Cuda compilation tools, release 13.0, V13.0.88"
        /*0030*/ 	.string	"Build cuda_13.0.r13.0/compiler.36424714_0"
        /*0030*/ 	.string	"-arch sm_100a -m 64 "



//--------------------- .note.nv.cuinfo           --------------------------
	.section	.note.nv.cuinfo,"",@"SHT_NOTE"
	.sectionflags	@"SHF_NOTE_NV_CUINFO"
        /*0018*/ 	.short	0x0002
        /*001a*/ 	.short	0x0064
        /*001c*/ 	.short	0x0082
	.zero		2


//--------------------- .nv.info                  --------------------------
	.section	.nv.info,"",@"SHT_CUDA_INFO"
	.align	4


	//----- nvinfo : EIATTR_REGCOUNT
	.align		4
        /*0000*/ 	.byte	0x04, 0x2f
        /*0002*/ 	.short	(.L_19 - .L_18)
	.align		4
.L_18:
        /*0004*/ 	.word	index@(_ZN7cutlass13device_kernelINS_4gemm6kernel13GemmUniversalIN4cute5tupleIJiiiiEEENS1_10collective13CollectiveMmaINS1_35MainloopSm100TmaUmmaWarpSpecializedILi34ELi2ELi4ENS5_IJNS4_1CILi1EEESB_SB_EEEEENS5_IJNSA_ILi128EEENSA_ILi64EEENSA_ILi32EEEEEENS_12float_e4m3_tENS5_IJlSB_lEEESI_SJ_NS4_8TiledMMAINS4_8MMA_AtomIJNS4_10MMA_TraitsINS4_19SM100_MMA_F8F6F4_SSEJSI_SI_fSE_SF_NS4_17integral_constantINS4_4UMMA5MajorELSQ_0EEESR_NSO_INSP_7ScaleInELSS_0EEEST_EEEEEENS4_6LayoutISC_NS5_IJNSA_ILi0EEESX_SX_EEEEENS5_IJNS4_10UnderscoreES10_S10_EEEEENS4_13SM90_TMA_LOADENS4_14ComposedLayoutINS4_7SwizzleILi1ELi4ELi3EEENS4_18smem_ptr_flag_bitsILi8EEENSW_INS5_IJNSA_ILi8EEESG_EEENS5_IJSG_SB_EEEEEEEvNS4_8identityES13_S1D_vS1E_EENS_8epilogue10collective18CollectiveEpilogueINS1G_23Sm100TmaWarpSpecializedILi1ELi1ELi64ELb0ELb0EEEJSH_NS5_IJNSW_ISE_SB_EENSW_ISF_SB_EEEEESI_SJ_SI_SJ_NS1G_6fusion15FusionCallbacksIS1K_NS1O_17LinearCombinationISI_fSI_fLNS_15FloatRoundStyleE2EEESH_S1N_JEEENS4_5SM1004TMEM4LOAD26SM100_TMEM_LOAD_32dp32b64xES13_NS14_INS15_ILi2ELi4ELi3EEES18_NSW_INS5_IJS19_SF_EEENS5_IJSF_SB_EEEEEEENS4_39AutoVectorizingCopyWithAssumedAlignmentILi128EEENS4_14SM90_TMA_STOREES22_S24_S24_EEEvvEEEEvNT_6ParamsE)
        /*0008*/ 	.word	0x000000c2


	//----- nvinfo : EIATTR_FRAME_SIZE
	.align		4
.L_19:
        /*000c*/ 	.byte	0x04, 0x11
        /*000e*/ 	.short	(.L_21 - .L_20)
	.align		4
.L_20:
        /*0010*/ 	.word	index@($__internal_2_$__cuda_sm10x_tcgen05_guardrail_trap_unallocated_columns_being_dealloced)
        /*0014*/ 	.word	0x00000000


	//----- nvinfo : EIATTR_FRAME_SIZE
	.align		4
.L_21:
        /*0018*/ 	.byte	0x04, 0x11
        /*001a*/ 	.short	(.L_23 - .L_22)
	.align		4
.L_22:
        /*001c*/ 	.word	index@($__internal_1_$__cuda_sm10x_tcgen05_guardrail_trap_phase_invalid_during_alloc)
        /*0020*/ 	.word	0x00000000


	//----- nvinfo : EIATTR_FRAME_SIZE
	.align		4
.L_23:
        /*0024*/ 	.byte	0x04, 0x11
        /*0026*/ 	.short	(.L_25 - .L_24)
	.align		4
.L_24:
        /*0028*/ 	.word	index@($__internal_0_$__cuda_sm10x_tcgen05_guardrail_trap_col_being_dealloced_not_returned_by_alloc)
        /*002c*/ 	.word	0x00000000


	//----- nvinfo : EIATTR_FRAME_SIZE
	.align		4
.L_25:
        /*0030*/ 	.byte	0x04, 0x11
        /*0032*/ 	.short	(.L_27 - .L_26)
	.align		4
.L_26:
        /*0034*/ 	.word	index@(_ZN7cutlass13device_kernelINS_4gemm6kernel13GemmUniversalIN4cute5tupleIJiiiiEEENS1_10collective13CollectiveMmaINS1_35MainloopSm100TmaUmmaWarpSpecializedILi34ELi2ELi4ENS5_IJNS4_1CILi1EEESB_SB_EEEEENS5_IJNSA_ILi128EEENSA_ILi64EEENSA_ILi32EEEEEENS_12float_e4m3_tENS5_IJlSB_lEEESI_SJ_NS4_8TiledMMAINS4_8MMA_AtomIJNS4_10MMA_TraitsINS4_19SM100_MMA_F8F6F4_SSEJSI_SI_fSE_SF_NS4_17integral_constantINS4_4UMMA5MajorELSQ_0EEESR_NSO_INSP_7ScaleInELSS_0EEEST_EEEEEENS4_6LayoutISC_NS5_IJNSA_ILi0EEESX_SX_EEEEENS5_IJNS4_10UnderscoreES10_S10_EEEEENS4_13SM90_TMA_LOADENS4_14ComposedLayoutINS4_7SwizzleILi1ELi4ELi3EEENS4_18smem_ptr_flag_bitsILi8EEENSW_INS5_IJNSA_ILi8EEESG_EEENS5_IJSG_SB_EEEEEEEvNS4_8identityES13_S1D_vS1E_EENS_8epilogue10collective18CollectiveEpilogueINS1G_23Sm100TmaWarpSpecializedILi1ELi1ELi64ELb0ELb0EEEJSH_NS5_IJNSW_ISE_SB_EENSW_ISF_SB_EEEEESI_SJ_SI_SJ_NS1G_6fusion15FusionCallbacksIS1K_NS1O_17LinearCombinationISI_fSI_fLNS_15FloatRoundStyleE2EEESH_S1N_JEEENS4_5SM1004TMEM4LOAD26SM100_TMEM_LOAD_32dp32b64xES13_NS14_INS15_ILi2ELi4ELi3EEES18_NSW_INS5_IJS19_SF_EEENS5_IJSF_SB_EEEEEEENS4_39AutoVectorizingCopyWithAssumedAlignmentILi128EEENS4_14SM90_TMA_STOREES22_S24_S24_EEEvvEEEEvNT_6ParamsE)
        /*0038*/ 	.word	0x00000000


	//----- nvinfo : EIATTR_MIN_STACK_SIZE
	.align		4
.L_27:
        /*003c*/ 	.byte	0x04, 0x12
        /*003e*/ 	.short	(.L_29 - .L_28)
	.align		4
.L_28:
        /*0040*/ 	.word	index@(_ZN7cutlass13device_kernelINS_4gemm6kernel13GemmUniversalIN4cute5tupleIJiiiiEEENS1_10collective13CollectiveMmaINS1_35MainloopSm100TmaUmmaWarpSpecializedILi34ELi2ELi4ENS5_IJNS4_1CILi1EEESB_SB_EEEEENS5_IJNSA_ILi128EEENSA_ILi64EEENSA_ILi32EEEEEENS_12float_e4m3_tENS5_IJlSB_lEEESI_SJ_NS4_8TiledMMAINS4_8MMA_AtomIJNS4_10MMA_TraitsINS4_19SM100_MMA_F8F6F4_SSEJSI_SI_fSE_SF_NS4_17integral_constantINS4_4UMMA5MajorELSQ_0EEESR_NSO_INSP_7ScaleInELSS_0EEEST_EEEEEENS4_6LayoutISC_NS5_IJNSA_ILi0EEESX_SX_EEEEENS5_IJNS4_10UnderscoreES10_S10_EEEEENS4_13SM90_TMA_LOADENS4_14ComposedLayoutINS4_7SwizzleILi1ELi4ELi3EEENS4_18smem_ptr_flag_bitsILi8EEENSW_INS5_IJNSA_ILi8EEESG_EEENS5_IJSG_SB_EEEEEEEvNS4_8identityES13_S1D_vS1E_EENS_8epilogue10collective18CollectiveEpilogueINS1G_23Sm100TmaWarpSpecializedILi1ELi1ELi64ELb0ELb0EEEJSH_NS5_IJNSW_ISE_SB_EENSW_ISF_SB_EEEEESI_SJ_SI_SJ_NS1G_6fusion15FusionCallbacksIS1K_NS1O_17LinearCombinationISI_fSI_fLNS_15FloatRoundStyleE2EEESH_S1N_JEEENS4_5SM1004TMEM4LOAD26SM100_TMEM_LOAD_32dp32b64xES13_NS14_INS15_ILi2ELi4ELi3EEES18_NSW_INS5_IJS19_SF_EEENS5_IJSF_SB_EEEEEEENS4_39AutoVectorizingCopyWithAssumedAlignmentILi128EEENS4_14SM90_TMA_STOREES22_S24_S24_EEEvvEEEEvNT_6ParamsE)
        /*0044*/ 	.word	0x00000000
.L_29:


//--------------------- .nv.compat                --------------------------
	.section	.nv.compat,"",@"SHT_CUDA_COMPAT_INFO"
	.align	4
        /*0000*/ 	.byte	0x02, 0x09, 0x01, 0x00, 0x02, 0x02, 0x02, 0x00, 0x02, 0x05, 0x05, 0x00, 0x03, 0x07, 0x01, 0x01
        /*0010*/ 	.byte	0x02, 0x03, 0x01, 0x00, 0x02, 0x06, 0x01, 0x00, 0x04, 0x0b, 0x08, 0x00, 0x09, 0x00, 0x00, 0x00
        /*0020*/ 	.byte	0x00, 0x00, 0x00, 0x00


//--------------------- .nv.info._ZN7cutlass13device_kernelINS_4gemm6kernel13GemmUniversalIN4cute5tupleIJiiiiEEENS1_10collective13CollectiveMmaINS1_35MainloopSm100TmaUmmaWarpSpecializedILi34ELi2ELi4ENS5_IJNS4_1CILi1EEESB_SB_EEEEENS5_IJNSA_ILi128EEENSA_ILi64EEENSA_ILi32EEEEEENS_12float_e4m3_tENS5_IJlSB_lEEESI_SJ_NS4_8TiledMMAINS4_8MMA_AtomIJNS4_10MMA_TraitsINS4_19SM100_MMA_F8F6F4_SSEJSI_SI_fSE_SF_NS4_17integral_constantINS4_4UMMA5MajorELSQ_0EEESR_NSO_INSP_7ScaleInELSS_0EEEST_EEEEEENS4_6LayoutISC_NS5_IJNSA_ILi0EEESX_SX_EEEEENS5_IJNS4_10UnderscoreES10_S10_EEEEENS4_13SM90_TMA_LOADENS4_14ComposedLayoutINS4_7SwizzleILi1ELi4ELi3EEENS4_18smem_ptr_flag_bitsILi8EEENSW_INS5_IJNSA_ILi8EEESG_EEENS5_IJSG_SB_EEEEEEEvNS4_8identityES13_S1D_vS1E_EENS_8epilogue10collective18CollectiveEpilogueINS1G_23Sm100TmaWarpSpecializedILi1ELi1ELi64ELb0ELb0EEEJSH_NS5_IJNSW_ISE_SB_EENSW_ISF_SB_EEEEESI_SJ_SI_SJ_NS1G_6fusion15FusionCallbacksIS1K_NS1O_17LinearCombinationISI_fSI_fLNS_15FloatRoundStyleE2EEESH_S1N_JEEENS4_5SM1004TMEM4LOAD26SM100_TMEM_LOAD_32dp32b64xES13_NS14_INS15_ILi2ELi4ELi3EEES18_NSW_INS5_IJS19_SF_EEENS5_IJSF_SB_EEEEEEENS4_39AutoVectorizingCopyWithAssumedAlignmentILi128EEENS4_14SM90_TMA_STOREES22_S24_S24_EEEvvEEEEvNT_6ParamsE --------------------------
	.section	.nv.info._ZN7cutlass13device_kernelINS_4gemm6kernel13GemmUniversalIN4cute5tupleIJiiiiEEENS1_10collective13CollectiveMmaINS1_35MainloopSm100TmaUmmaWarpSpecializedILi34ELi2ELi4ENS5_IJNS4_1CILi1EEESB_SB_EEEEENS5_IJNSA_ILi128EEENSA_ILi64EEENSA_ILi32EEEEEENS_12float_e4m3_tENS5_IJlSB_lEEESI_SJ_NS4_8TiledMMAINS4_8MMA_AtomIJNS4_10MMA_TraitsINS4_19SM100_MMA_F8F6F4_SSEJSI_SI_fSE_SF_NS4_17integral_constantINS4_4UMMA5MajorELSQ_0EEESR_NSO_INSP_7ScaleInELSS_0EEEST_EEEEEENS4_6LayoutISC_NS5_IJNSA_ILi0EEESX_SX_EEEEENS5_IJNS4_10UnderscoreES10_S10_EEEEENS4_13SM90_TMA_LOADENS4_14ComposedLayoutINS4_7SwizzleILi1ELi4ELi3EEENS4_18smem_ptr_flag_bitsILi8EEENSW_INS5_IJNSA_ILi8EEESG_EEENS5_IJSG_SB_EEEEEEEvNS4_8identityES13_S1D_vS1E_EENS_8epilogue10collective18CollectiveEpilogueINS1G_23Sm100TmaWarpSpecializedILi1ELi1ELi64ELb0ELb0EEEJSH_NS5_IJNSW_ISE_SB_EENSW_ISF_SB_EEEEESI_SJ_SI_SJ_NS1G_6fusion15FusionCallbacksIS1K_NS1O_17LinearCombinationISI_fSI_fLNS_15FloatRoundStyleE2EEESH_S1N_JEEENS4_5SM1004TMEM4LOAD26SM100_TMEM_LOAD_32dp32b64xES13_NS14_INS15_ILi2ELi4ELi3EEES18_NSW_INS5_IJS19_SF_EEENS5_IJSF_SB_EEEEEEENS4_39AutoVectorizingCopyWithAssumedAlignmentILi128EEENS4_14SM90_TMA_STOREES22_S24_S24_EEEvvEEEEvNT_6ParamsE,"",@"SHT_CUDA_INFO"
	.sectionflags	@""
	.align	4


	//----- nvinfo : EIATTR_CUDA_API_VERSION
	.align		4
        /*0000*/ 	.byte	0x04, 0x37
        /*0002*/ 	.short	(.L_31 - .L_30)
.L_30:
        /*0004*/ 	.word	0x00000082


	//----- nvinfo : EIATTR_KPARAM_INFO
	.align		4
.L_31:
        /*0008*/ 	.byte	0x04, 0x17
        /*000a*/ 	.short	(.L_33 - .L_32)
.L_32:
        /*000c*/ 	.word	0x00000000
        /*0010*/ 	.short	0x0000
        /*0012*/ 	.short	0x0000
        /*0014*/ 	.byte	0x00, 0xf0, 0x01, 0x20


	//----- nvinfo : EIATTR_AT_ENTRY_FRAGMENTS
	.align		4
.L_33:
        /*0018*/ 	.byte	0x04, 0x4f
        /*001a*/ 	.short	(.L_35 - .L_34)


	//   ....[0]....
.L_34:
        /*001c*/ 	.word	0x00000006


	//----- nvinfo : EIATTR_RESERVED_SMEM_USED
	.align		4
.L_35:
        /*0020*/ 	.byte	0x01, 0x41
	.zero		2


	//----- nvinfo : EIATTR_SPARSE_MMA_MASK
	.align		4
        /*0024*/ 	.byte	0x03, 0x50
        /*0026*/ 	.short	0x0000


	//----- nvinfo : EIATTR_TCGEN05_1CTA_USED
	.align		4
        /*0028*/ 	.byte	0x01, 0x51
	.zero		2


	//----- nvinfo : EIATTR_MAXREG_COUNT
	.align		4
        /*002c*/ 	.byte	0x03, 0x1b
        /*002e*/ 	.short	0x00ff


	//----- nvinfo : EIATTR_NUM_BARRIERS
	.align		4
        /*0030*/ 	.byte	0x02, 0x4c
        /*0032*/ 	.byte	0x07
	.zero		1


	//----- nvinfo : EIATTR_EXTERNS
	.align		4
        /*0034*/ 	.byte	0x04, 0x0f
        /*0036*/ 	.short	(.L_37 - .L_36)


	//   ....[0]....
	.align		4
.L_36:
        /*0038*/ 	.word	index@(__assertfail)


	//----- nvinfo : EIATTR_MERCURY_ISA_VERSION
	.align		4
.L_37:
        /*003c*/ 	.byte	0x03, 0x5f
        /*003e*/ 	.short	0x0101


	//----- nvinfo : EIATTR_INT_WARP_WIDE_INSTR_OFFSETS
	.align		4
        /*0040*/ 	.byte	0x04, 0x31
        /*0042*/ 	.short	(.L_39 - .L_38)


	//   ....[0]....
.L_38:
        /*0044*/ 	.word	0x00002170


	//   ....[1]....
        /*0048*/ 	.word	0x00004b50


	//   ....[2]....
        /*004c*/ 	.word	0x00004b70


	//   ....[3]....
        /*0050*/ 	.word	0x00004ba0


	//   ....[4]....
        /*0054*/ 	.word	0x000055b0


	//   ....[5]....
        /*0058*/ 	.word	0x000056a0


	//----- nvinfo : EIATTR_COOP_GROUP_MASK_REGIDS
	.align		4
.L_39:
        /*005c*/ 	.byte	0x04, 0x29
        /*005e*/ 	.short	(.L_41 - .L_40)


	//   ....[0]....
.L_40:
        /*0060*/ 	.word	0xffffffff


	//   ....[1]....
        /*0064*/ 	.word	0xffffffff


	//   ....[2]....
        /*0068*/ 	.word	0xffffffff


	//   ....[3]....
        /*006c*/ 	.word	0xffffffff


	//   ....[4]....
        /*0070*/ 	.word	0xffffffff


	//   ....[5]....
        /*0074*/ 	.word	0xffffffff


	//   ....[6]....
        /*0078*/ 	.word	0xffffffff


	//   ....[7]....
        /*007c*/ 	.word	0xffffffff


	//   ....[8]....
        /*0080*/ 	.word	0xffffffff


	//   ....[9]....
        /*0084*/ 	.word	0xffffffff


	//   ....[10]....
        /*0088*/ 	.word	0xffffffff


	//   ....[11]....
        /*008c*/ 	.word	0xffffffff


	//   ....[12]....
        /*0090*/ 	.word	0xffffffff


	//----- nvinfo : EIATTR_COOP_GROUP_INSTR_OFFSETS
	.align		4
.L_41:
        /*0094*/ 	.byte	0x04, 0x28
        /*0096*/ 	.short	(.L_43 - .L_42)


	//   ....[0]....
.L_42:
        /*0098*/ 	.word	0x00000090


	//   ....[1]....
        /*009c*/ 	.word	0x000004d0


	//   ....[2]....
        /*00a0*/ 	.word	0x00000a30


	//   ....[3]....
        /*00a4*/ 	.word	0x00000b70


	//   ....[4]....
        /*00a8*/ 	.word	0x00000c70


	//   ....[5]....
        /*00ac*/ 	.word	0x00000de0


	//   ....[6]....
        /*00b0*/ 	.word	0x00000f80


	//   ....[7]....
        /*00b4*/ 	.word	0x00002050


	//   ....[8]....
        /*00b8*/ 	.word	0x00003f10


	//   ....[9]....
        /*00bc*/ 	.word	0x00004120


	//   ....[10]....
        /*00c0*/ 	.word	0x00004150


	//   ....[11]....
        /*00c4*/ 	.word	0x00004a30


	//   ....[12]....
        /*00c8*/ 	.word	0x00004c60


	//----- nvinfo : EIATTR_VRC_CTA_INIT_COUNT
	.align		4
.L_43:
        /*00cc*/ 	.byte	0x02, 0x4a
        /*00ce*/ 	.byte	0x80
	.zero		1


	//----- nvinfo : EIATTR_SYSCALL_OFFSETS
	.align		4
        /*00d0*/ 	.byte	0x04, 0x46
        /*00d2*/ 	.short	(.L_45 - .L_44)


	//   ....[0]....
.L_44:
        /*00d4*/ 	.word	0x00006090


	//   ....[1]....
        /*00d8*/ 	.word	0x000061d0


	//   ....[2]....
        /*00dc*/ 	.word	0x00006970


	//----- nvinfo : EIATTR_MBARRIER_INSTR_OFFSETS
	.align		4
.L_45:
        /*00e0*/ 	.byte	0x04, 0x39
        /*00e2*/ 	.short	(.L_47 - .L_46)


	//   ....[0]....
.L_46:
        /*00e4*/ 	.word	0x000005d0
        /*00e8*/ 	.word	0x000000ff
        /*00ec*/ 	.word	0x00000000
        /*00f0*/ 	.short	0x0100
        /*00f2*/ 	.byte	0x05
	.zero		1


	//   ....[1]....
        /*00f4*/ 	.word	0x000005e0
        /*00f8*/ 	.word	0x000000ff
        /*00fc*/ 	.word	0x00000110
        /*0100*/ 	.short	0x0100
        /*0102*/ 	.byte	0x05
	.zero		1


	//   ....[2]....
        /*0104*/ 	.word	0x000005f0
        /*0108*/ 	.word	0x000000ff
        /*010c*/ 	.word	0x00000008
        /*0110*/ 	.short	0x0100
        /*0112*/ 	.byte	0x05
	.zero		1


	//   ....[3]....
        /*0114*/ 	.word	0x00000600
        /*0118*/ 	.word	0x000000ff
        /*011c*/ 	.word	0x00000118
        /*0120*/ 	.short	0x0100
        /*0122*/ 	.byte	0x05
	.zero		1


	//   ....[4]....
        /*0124*/ 	.word	0x00000610
        /*0128*/ 	.word	0x000000ff
        /*012c*/ 	.word	0x00000010
        /*0130*/ 	.short	0x0100
        /*0132*/ 	.byte	0x05
	.zero		1


	//   ....[5]....
        /*0134*/ 	.word	0x00000620
        /*0138*/ 	.word	0x000000ff
        /*013c*/ 	.word	0x00000120
        /*0140*/ 	.short	0x0100
        /*0142*/ 	.byte	0x05
	.zero		1


	//   ....[6]....
        /*0144*/ 	.word	0x00000630
        /*0148*/ 	.word	0x000000ff
        /*014c*/ 	.word	0x00000018
        /*0150*/ 	.short	0x0100
        /*0152*/ 	.byte	0x05
	.zero		1


	//   ....[7]....
        /*0154*/ 	.word	0x00000640
        /*0158*/ 	.word	0x000000ff
        /*015c*/ 	.word	0x00000128
        /*0160*/ 	.short	0x0100
        /*0162*/ 	.byte	0x05
	.zero		1


	//   ....[8]....
        /*0164*/ 	.word	0x00000650
        /*0168*/ 	.word	0x000000ff
        /*016c*/ 	.word	0x00000020
        /*0170*/ 	.short	0x0100
        /*0172*/ 	.byte	0x05
	.zero		1


	//   ....[9]....
        /*0174*/ 	.word	0x00000660
        /*0178*/ 	.word	0x000000ff
        /*017c*/ 	.word	0x00000130
        /*0180*/ 	.short	0x0100
        /*0182*/ 	.byte	0x05
	.zero		1


	//   ....[10]....
        /*0184*/ 	.word	0x00000670
        /*0188*/ 	.word	0x000000ff
        /*018c*/ 	.word	0x00000028
        /*0190*/ 	.short	0x0100
        /*0192*/ 	.byte	0x05
	.zero		1


	//   ....[11]....
        /*0194*/ 	.word	0x00000680
        /*0198*/ 	.word	0x000000ff
        /*019c*/ 	.word	0x00000138
        /*01a0*/ 	.short	0x0100
        /*01a2*/ 	.byte	0x05
	.zero		1


	//   ....[12]....
        /*01a4*/ 	.word	0x00000690
        /*01a8*/ 	.word	0x000000ff
        /*01ac*/ 	.word	0x00000030
        /*01b0*/ 	.short	0x0100
        /*01b2*/ 	.byte	0x05
	.zero		1


	//   ....[13]....
        /*01b4*/ 	.word	0x000006a0
        /*01b8*/ 	.word	0x000000ff
        /*01bc*/ 	.word	0x00000140
        /*01c0*/ 	.short	0x0100
        /*01c2*/ 	.byte	0x05
	.zero		1


	//   ....[14]....
        /*01c4*/ 	.word	0x000006b0
        /*01c8*/ 	.word	0x000000ff
        /*01cc*/ 	.word	0x00000038
        /*01d0*/ 	.short	0x0100
        /*01d2*/ 	.byte	0x05
	.zero		1


	//   ....[15]....
        /*01d4*/ 	.word	0x000006c0
        /*01d8*/ 	.word	0x000000ff
        /*01dc*/ 	.word	0x00000148
        /*01e0*/ 	.short	0x0100
        /*01e2*/ 	.byte	0x05
	.zero		1


	//   ....[16]....
        /*01e4*/ 	.word	0x000006d0
        /*01e8*/ 	.word	0x000000ff
        /*01ec*/ 	.word	0x00000040
        /*01f0*/ 	.short	0x0100
        /*01f2*/ 	.byte	0x05
	.zero		1


	//   ....[17]....
        /*01f4*/ 	.word	0x000006e0
        /*01f8*/ 	.word	0x000000ff
        /*01fc*/ 	.word	0x00000150
        /*0200*/ 	.short	0x0100
        /*0202*/ 	.byte	0x05
	.zero		1


	//   ....[18]....
        /*0204*/ 	.word	0x000006f0
        /*0208*/ 	.word	0x000000ff
        /*020c*/ 	.word	0x00000048
        /*0210*/ 	.short	0x0100
        /*0212*/ 	.byte	0x05
	.zero		1


	//   ....[19]....
        /*0214*/ 	.word	0x00000700
        /*0218*/ 	.word	0x000000ff
        /*021c*/ 	.word	0x00000158
        /*0220*/ 	.short	0x0100
        /*0222*/ 	.byte	0x05
	.zero		1


	//   ....[20]....
        /*0224*/ 	.word	0x00000710
        /*0228*/ 	.word	0x000000ff
        /*022c*/ 	.word	0x00000050
        /*0230*/ 	.short	0x0100
        /*0232*/ 	.byte	0x05
	.zero		1


	//   ....[21]....
        /*0234*/ 	.word	0x00000720
        /*0238*/ 	.word	0x000000ff
        /*023c*/ 	.word	0x00000160
        /*0240*/ 	.short	0x0100
        /*0242*/ 	.byte	0x05
	.zero		1


	//   ....[22]....
        /*0244*/ 	.word	0x00000730
        /*0248*/ 	.word	0x000000ff
        /*024c*/ 	.word	0x00000058
        /*0250*/ 	.short	0x0100
        /*0252*/ 	.byte	0x05
	.zero		1


	//   ....[23]....
        /*0254*/ 	.word	0x00000740
        /*0258*/ 	.word	0x000000ff
        /*025c*/ 	.word	0x00000168
        /*0260*/ 	.short	0x0100
        /*0262*/ 	.byte	0x05
	.zero		1


	//   ....[24]....
        /*0264*/ 	.word	0x00000750
        /*0268*/ 	.word	0x000000ff
        /*026c*/ 	.word	0x00000060
        /*0270*/ 	.short	0x0100
        /*0272*/ 	.byte	0x05
	.zero		1


	//   ....[25]....
        /*0274*/ 	.word	0x00000760
        /*0278*/ 	.word	0x000000ff
        /*027c*/ 	.word	0x00000170
        /*0280*/ 	.short	0x0100
        /*0282*/ 	.byte	0x05
	.zero		1


	//   ....[26]....
        /*0284*/ 	.word	0x00000770
        /*0288*/ 	.word	0x000000ff
        /*028c*/ 	.word	0x00000068
        /*0290*/ 	.short	0x0100
        /*0292*/ 	.byte	0x05
	.zero		1


	//   ....[27]....
        /*0294*/ 	.word	0x00000780
        /*0298*/ 	.word	0x000000ff
        /*029c*/ 	.word	0x00000178
        /*02a0*/ 	.short	0x0100
        /*02a2*/ 	.byte	0x05
	.zero		1


	//   ....[28]....
        /*02a4*/ 	.word	0x00000790
        /*02a8*/ 	.word	0x000000ff
        /*02ac*/ 	.word	0x00000070
        /*02b0*/ 	.short	0x0100
        /*02b2*/ 	.byte	0x05
	.zero		1


	//   ....[29]....
        /*02b4*/ 	.word	0x000007a0
        /*02b8*/ 	.word	0x000000ff
        /*02bc*/ 	.word	0x00000180
        /*02c0*/ 	.short	0x0100
        /*02c2*/ 	.byte	0x05
	.zero		1


	//   ....[30]....
        /*02c4*/ 	.word	0x000007b0
        /*02c8*/ 	.word	0x000000ff
        /*02cc*/ 	.word	0x00000078
        /*02d0*/ 	.short	0x0100
        /*02d2*/ 	.byte	0x05
	.zero		1


	//   ....[31]....
        /*02d4*/ 	.word	0x000007c0
        /*02d8*/ 	.word	0x000000ff
        /*02dc*/ 	.word	0x00000188
        /*02e0*/ 	.short	0x0100
        /*02e2*/ 	.byte	0x05
	.zero		1


	//   ....[32]....
        /*02e4*/ 	.word	0x000007d0
        /*02e8*/ 	.word	0x000000ff
        /*02ec*/ 	.word	0x00000080
        /*02f0*/ 	.short	0x0100
        /*02f2*/ 	.byte	0x05
	.zero		1


	//   ....[33]....
        /*02f4*/ 	.word	0x000007e0
        /*02f8*/ 	.word	0x000000ff
        /*02fc*/ 	.word	0x00000190
        /*0300*/ 	.short	0x0100
        /*0302*/ 	.byte	0x05
	.zero		1


	//   ....[34]....
        /*0304*/ 	.word	0x000007f0
        /*0308*/ 	.word	0x000000ff
        /*030c*/ 	.word	0x00000088
        /*0310*/ 	.short	0x0100
        /*0312*/ 	.byte	0x05
	.zero		1


	//   ....[35]....
        /*0314*/ 	.word	0x00000800
        /*0318*/ 	.word	0x000000ff
        /*031c*/ 	.word	0x00000198
        /*0320*/ 	.short	0x0100
        /*0322*/ 	.byte	0x05
	.zero		1


	//   ....[36]....
        /*0324*/ 	.word	0x00000810
        /*0328*/ 	.word	0x000000ff
        /*032c*/ 	.word	0x00000090
        /*0330*/ 	.short	0x0100
        /*0332*/ 	.byte	0x05
	.zero		1


	//   ....[37]....
        /*0334*/ 	.word	0x00000820
        /*0338*/ 	.word	0x000000ff
        /*033c*/ 	.word	0x000001a0
        /*0340*/ 	.short	0x0100
        /*0342*/ 	.byte	0x05
	.zero		1


	//   ....[38]....
        /*0344*/ 	.word	0x00000830
        /*0348*/ 	.word	0x000000ff
        /*034c*/ 	.word	0x00000098
        /*0350*/ 	.short	0x0100
        /*0352*/ 	.byte	0x05
	.zero		1


	//   ....[39]....
        /*0354*/ 	.word	0x00000840
        /*0358*/ 	.word	0x000000ff
        /*035c*/ 	.word	0x000001a8
        /*0360*/ 	.short	0x0100
        /*0362*/ 	.byte	0x05
	.zero		1


	//   ....[40]....
        /*0364*/ 	.word	0x00000850
        /*0368*/ 	.word	0x000000ff
        /*036c*/ 	.word	0x000000a0
        /*0370*/ 	.short	0x0100
        /*0372*/ 	.byte	0x05
	.zero		1


	//   ....[41]....
        /*0374*/ 	.word	0x00000860
        /*0378*/ 	.word	0x000000ff
        /*037c*/ 	.word	0x000001b0
        /*0380*/ 	.short	0x0100
        /*0382*/ 	.byte	0x05
	.zero		1


	//   ....[42]....
        /*0384*/ 	.word	0x00000870
        /*0388*/ 	.word	0x000000ff
        /*038c*/ 	.word	0x000000a8
        /*0390*/ 	.short	0x0100
        /*0392*/ 	.byte	0x05
	.zero		1


	//   ....[43]....
        /*0394*/ 	.word	0x00000880
        /*0398*/ 	.word	0x000000ff
        /*039c*/ 	.word	0x000001b8
        /*03a0*/ 	.short	0x0100
        /*03a2*/ 	.byte	0x05
	.zero		1


	//   ....[44]....
        /*03a4*/ 	.word	0x00000890
        /*03a8*/ 	.word	0x000000ff
        /*03ac*/ 	.word	0x000000b0
        /*03b0*/ 	.short	0x0100
        /*03b2*/ 	.byte	0x05
	.zero		1


	//   ....[45]....
        /*03b4*/ 	.word	0x000008a0
        /*03b8*/ 	.word	0x000000ff
        /*03bc*/ 	.word	0x000001c0
        /*03c0*/ 	.short	0x0100
        /*03c2*/ 	.byte	0x05
	.zero		1


	//   ....[46]....
        /*03c4*/ 	.word	0x000008b0
        /*03c8*/ 	.word	0x000000ff
        /*03cc*/ 	.word	0x000000b8
        /*03d0*/ 	.short	0x0100
        /*03d2*/ 	.byte	0x05
	.zero		1


	//   ....[47]....
        /*03d4*/ 	.word	0x000008c0
        /*03d8*/ 	.word	0x000000ff
        /*03dc*/ 	.word	0x000001c8
        /*03e0*/ 	.short	0x0100
        /*03e2*/ 	.byte	0x05
	.zero		1


	//   ....[48]....
        /*03e4*/ 	.word	0x000008d0
        /*03e8*/ 	.word	0x000000ff
        /*03ec*/ 	.word	0x000000c0
        /*03f0*/ 	.short	0x0100
        /*03f2*/ 	.byte	0x05
	.zero		1


	//   ....[49]....
        /*03f4*/ 	.word	0x000008e0
        /*03f8*/ 	.word	0x000000ff
        /*03fc*/ 	.word	0x000001d0
        /*0400*/ 	.short	0x0100
        /*0402*/ 	.byte	0x05
	.zero		1


	//   ....[50]....
        /*0404*/ 	.word	0x000008f0
        /*0408*/ 	.word	0x000000ff
        /*040c*/ 	.word	0x000000c8
        /*0410*/ 	.short	0x0100
        /*0412*/ 	.byte	0x05
	.zero		1


	//   ....[51]....
        /*0414*/ 	.word	0x00000900
        /*0418*/ 	.word	0x000000ff
        /*041c*/ 	.word	0x000001d8
        /*0420*/ 	.short	0x0100
        /*0422*/ 	.byte	0x05
	.zero		1


	//   ....[52]....
        /*0424*/ 	.word	0x00000910
        /*0428*/ 	.word	0x000000ff
        /*042c*/ 	.word	0x000000d0
        /*0430*/ 	.short	0x0100
        /*0432*/ 	.byte	0x05
	.zero		1


	//   ....[53]....
        /*0434*/ 	.word	0x00000920
        /*0438*/ 	.word	0x000000ff
        /*043c*/ 	.word	0x000001e0
        /*0440*/ 	.short	0x0100
        /*0442*/ 	.byte	0x05
	.zero		1


	//   ....[54]....
        /*0444*/ 	.word	0x00000930
        /*0448*/ 	.word	0x000000ff
        /*044c*/ 	.word	0x000000d8
        /*0450*/ 	.short	0x0100
        /*0452*/ 	.byte	0x05
	.zero		1


	//   ....[55]....
        /*0454*/ 	.word	0x00000940
        /*0458*/ 	.word	0x000000ff
        /*045c*/ 	.word	0x000001e8
        /*0460*/ 	.short	0x0100
        /*0462*/ 	.byte	0x05
	.zero		1


	//   ....[56]....
        /*0464*/ 	.word	0x00000950
        /*0468*/ 	.word	0x000000ff
        /*046c*/ 	.word	0x000000e0
        /*0470*/ 	.short	0x0100
        /*0472*/ 	.byte	0x05
	.zero		1


	//   ....[57]....
        /*0474*/ 	.word	0x00000960
        /*0478*/ 	.word	0x000000ff
        /*047c*/ 	.word	0x000001f0
        /*0480*/ 	.short	0x0100
        /*0482*/ 	.byte	0x05
	.zero		1


	//   ....[58]....
        /*0484*/ 	.word	0x00000970
        /*0488*/ 	.word	0x000000ff
        /*048c*/ 	.word	0x000000e8
        /*0490*/ 	.short	0x0100
        /*0492*/ 	.byte	0x05
	.zero		1


	//   ....[59]....
        /*0494*/ 	.word	0x00000980
        /*0498*/ 	.word	0x000000ff
        /*049c*/ 	.word	0x000001f8
        /*04a0*/ 	.short	0x0100
        /*04a2*/ 	.byte	0x05
	.zero		1


	//   ....[60]....
        /*04a4*/ 	.word	0x00000990
        /*04a8*/ 	.word	0x000000ff
        /*04ac*/ 	.word	0x000000f0
        /*04b0*/ 	.short	0x0100
        /*04b2*/ 	.byte	0x05
	.zero		1


	//   ....[61]....
        /*04b4*/ 	.word	0x000009a0
        /*04b8*/ 	.word	0x000000ff
        /*04bc*/ 	.word	0x00000200
        /*04c0*/ 	.short	0x0100
        /*04c2*/ 	.byte	0x05
	.zero		1


	//   ....[62]....
        /*04c4*/ 	.word	0x000009b0
        /*04c8*/ 	.word	0x000000ff
        /*04cc*/ 	.word	0x000000f8
        /*04d0*/ 	.short	0x0100
        /*04d2*/ 	.byte	0x05
	.zero		1


	//   ....[63]....
        /*04d4*/ 	.word	0x000009c0
        /*04d8*/ 	.word	0x000000ff
        /*04dc*/ 	.word	0x00000208
        /*04e0*/ 	.short	0x0100
        /*04e2*/ 	.byte	0x05
	.zero		1


	//   ....[64]....
        /*04e4*/ 	.word	0x000009d0
        /*04e8*/ 	.word	0x000000ff
        /*04ec*/ 	.word	0x00000100
        /*04f0*/ 	.short	0x0100
        /*04f2*/ 	.byte	0x05
	.zero		1


	//   ....[65]....
        /*04f4*/ 	.word	0x000009e0
        /*04f8*/ 	.word	0x000000ff
        /*04fc*/ 	.word	0x00000210
        /*0500*/ 	.short	0x0100
        /*0502*/ 	.byte	0x05
	.zero		1


	//   ....[66]....
        /*0504*/ 	.word	0x000009f0
        /*0508*/ 	.word	0x000000ff
        /*050c*/ 	.word	0x00000108
        /*0510*/ 	.short	0x0100
        /*0512*/ 	.byte	0x05
	.zero		1


	//   ....[67]....
        /*0514*/ 	.word	0x00000a00
        /*0518*/ 	.word	0x000000ff
        /*051c*/ 	.word	0x00000218
        /*0520*/ 	.short	0x0100
        /*0522*/ 	.byte	0x05
	.zero		1


	//   ....[68]....
        /*0524*/ 	.word	0x00000b40
        /*0528*/ 	.word	0x000000ff
        /*052c*/ 	.word	0x00000220
        /*0530*/ 	.short	0x0100
        /*0532*/ 	.byte	0x06
	.zero		1


	//   ....[69]....
        /*0534*/ 	.word	0x00000b50
        /*0538*/ 	.word	0x000000ff
        /*053c*/ 	.word	0x00000228
        /*0540*/ 	.short	0x0100
        /*0542*/ 	.byte	0x06
	.zero		1


	//   ....[70]....
        /*0544*/ 	.word	0x00000c40
        /*0548*/ 	.word	0x000000ff
        /*054c*/ 	.word	0x00000230
        /*0550*/ 	.short	0x0100
        /*0552*/ 	.byte	0x05
	.zero		1


	//   ....[71]....
        /*0554*/ 	.word	0x00000c50
        /*0558*/ 	.word	0x000000ff
        /*055c*/ 	.word	0x00000238
        /*0560*/ 	.short	0x0100
        /*0562*/ 	.byte	0x05
	.zero		1


	//   ....[72]....
        /*0564*/ 	.word	0x00000d90
        /*0568*/ 	.word	0x000000ff
        /*056c*/ 	.word	0x00000240
        /*0570*/ 	.short	0x0100
        /*0572*/ 	.byte	0x05
	.zero		1


	//   ....[73]....
        /*0574*/ 	.word	0x00000da0
        /*0578*/ 	.word	0x000000ff
        /*057c*/ 	.word	0x00000250
        /*0580*/ 	.short	0x0100
        /*0582*/ 	.byte	0x05
	.zero		1


	//   ....[74]....
        /*0584*/ 	.word	0x00000db0
        /*0588*/ 	.word	0x000000ff
        /*058c*/ 	.word	0x00000248
        /*0590*/ 	.short	0x0100
        /*0592*/ 	.byte	0x05
	.zero		1


	//   ....[75]....
        /*0594*/ 	.word	0x00000dc0
        /*0598*/ 	.word	0x000000ff
        /*059c*/ 	.word	0x00000258
        /*05a0*/ 	.short	0x0100
        /*05a2*/ 	.byte	0x05
	.zero		1


	//   ....[76]....
        /*05a4*/ 	.word	0x00000ef0
        /*05a8*/ 	.word	0x000000ff
        /*05ac*/ 	.word	0x00000260
        /*05b0*/ 	.short	0x0100
        /*05b2*/ 	.byte	0x06
	.zero		1


	//   ....[77]....
        /*05b4*/ 	.word	0x00000f00
        /*05b8*/ 	.word	0x000000ff
        /*05bc*/ 	.word	0x00000280
        /*05c0*/ 	.short	0x0100
        /*05c2*/ 	.byte	0x06
	.zero		1


	//   ....[78]....
        /*05c4*/ 	.word	0x00000f10
        /*05c8*/ 	.word	0x000000ff
        /*05cc*/ 	.word	0x00000268
        /*05d0*/ 	.short	0x0100
        /*05d2*/ 	.byte	0x06
	.zero		1


	//   ....[79]....
        /*05d4*/ 	.word	0x00000f20
        /*05d8*/ 	.word	0x000000ff
        /*05dc*/ 	.word	0x00000288
        /*05e0*/ 	.short	0x0100
        /*05e2*/ 	.byte	0x06
	.zero		1


	//   ....[80]....
        /*05e4*/ 	.word	0x00000f30
        /*05e8*/ 	.word	0x000000ff
        /*05ec*/ 	.word	0x00000270
        /*05f0*/ 	.short	0x0100
        /*05f2*/ 	.byte	0x06
	.zero		1


	//   ....[81]....
        /*05f4*/ 	.word	0x00000f40
        /*05f8*/ 	.word	0x000000ff
        /*05fc*/ 	.word	0x00000290
        /*0600*/ 	.short	0x0100
        /*0602*/ 	.byte	0x06
	.zero		1


	//   ....[82]....
        /*0604*/ 	.word	0x00000f50
        /*0608*/ 	.word	0x000000ff
        /*060c*/ 	.word	0x00000278
        /*0610*/ 	.short	0x0100
        /*0612*/ 	.byte	0x06
	.zero		1


	//   ....[83]....
        /*0614*/ 	.word	0x00000f60
        /*0618*/ 	.word	0x000000ff
        /*061c*/ 	.word	0x00000298
        /*0620*/ 	.short	0x0100
        /*0622*/ 	.byte	0x06
	.zero		1


	//   ....[84]....
        /*0624*/ 	.word	0x00001050
        /*0628*/ 	.word	0x000000ff
        /*062c*/ 	.word	0x000002a0
        /*0630*/ 	.short	0x0100
        /*0632*/ 	.byte	0x05
	.zero		1


	//   ....[85]....
        /*0634*/ 	.word	0x00001060
        /*0638*/ 	.word	0x000000ff
        /*063c*/ 	.word	0x000002b0
        /*0640*/ 	.short	0x0100
        /*0642*/ 	.byte	0x05
	.zero		1


	//   ....[86]....
        /*0644*/ 	.word	0x00001070
        /*0648*/ 	.word	0x000000ff
        /*064c*/ 	.word	0x000002a8
        /*0650*/ 	.short	0x0100
        /*0652*/ 	.byte	0x05
	.zero		1


	//   ....[87]....
        /*0654*/ 	.word	0x00001080
        /*0658*/ 	.word	0x000000ff
        /*065c*/ 	.word	0x000002b8
        /*0660*/ 	.short	0x0100
        /*0662*/ 	.byte	0x05
	.zero		1


	//   ....[88]....
        /*0664*/ 	.word	0x00001950
        /*0668*/ 	.word	0x00000003
        /*066c*/ 	.word	0x000002b0
        /*0670*/ 	.short	0x010a
        /*0672*/ 	.byte	0xff
	.zero		1


	//   ....[89]....
        /*0674*/ 	.word	0x00001980
        /*0678*/ 	.word	0x00000003
        /*067c*/ 	.word	0x000002a0
        /*0680*/ 	.short	0x0101
        /*0682*/ 	.byte	0xff
	.zero		1


	//   ....[90]....
        /*0684*/ 	.word	0x00001a50
        /*0688*/ 	.word	0x000000ff
        /*068c*/ 	.word	0x00000110
        /*0690*/ 	.short	0x010a
        /*0692*/ 	.byte	0x08
	.zero		1


	//   ....[91]....
        /*0694*/ 	.word	0x00001af0
        /*0698*/ 	.word	0x000000ff
        /*069c*/ 	.word	0x00000110
        /*06a0*/ 	.short	0x010a
        /*06a2*/ 	.byte	0x21
	.zero		1


	//   ....[92]....
        /*06a4*/ 	.word	0x00001c40
        /*06a8*/ 	.word	0x000000ff
        /*06ac*/ 	.word	0x00000110
        /*06b0*/ 	.short	0x010a
        /*06b2*/ 	.byte	0x08
	.zero		1


	//   ....[93]....
        /*06b4*/ 	.word	0x00001d50
        /*06b8*/ 	.word	0x000000ff
        /*06bc*/ 	.word	0x00000238
        /*06c0*/ 	.short	0x0101
        /*06c2*/ 	.byte	0x04
	.zero		1


	//   ....[94]....
        /*06c4*/ 	.word	0x00001d70
        /*06c8*/ 	.word	0x000000ff
        /*06cc*/ 	.word	0x00000110
        /*06d0*/ 	.short	0x010a
        /*06d2*/ 	.byte	0x08
	.zero		1


	//   ....[95]....
        /*06d4*/ 	.word	0x00001df0
        /*06d8*/ 	.word	0x000000ff
        /*06dc*/ 	.word	0x00000110
        /*06e0*/ 	.short	0x010a
        /*06e2*/ 	.byte	0x11
	.zero		1


	//   ....[96]....
        /*06e4*/ 	.word	0x00001f40
        /*06e8*/ 	.word	0x000000ff
        /*06ec*/ 	.word	0x00000110
        /*06f0*/ 	.short	0x010a
        /*06f2*/ 	.byte	0x08
	.zero		1


	//   ....[97]....
        /*06f4*/ 	.word	0x00002080
        /*06f8*/ 	.word	0x00000002
        /*06fc*/ 	.word	0x00000240
        /*0700*/ 	.short	0x010a
        /*0702*/ 	.byte	0xff
	.zero		1


	//   ....[98]....
        /*0704*/ 	.word	0x00002140
        /*0708*/ 	.word	0x00000002
        /*070c*/ 	.word	0x00000000
        /*0710*/ 	.short	0x0101
        /*0712*/ 	.byte	0xff
	.zero		1


	//   ....[99]....
        /*0714*/ 	.word	0x000026a0
        /*0718*/ 	.word	0x000000ff
        /*071c*/ 	.word	0x00000000
        /*0720*/ 	.short	0x010a
        /*0722*/ 	.byte	0x05
	.zero		1


	//   ....[100]....
        /*0724*/ 	.word	0x00002730
        /*0728*/ 	.word	0x000000ff
        /*072c*/ 	.word	0x00000000
        /*0730*/ 	.short	0x010a
        /*0732*/ 	.byte	0x05
	.zero		1


	//   ....[101]....
        /*0734*/ 	.word	0x000027c0
        /*0738*/ 	.word	0x000000ff
        /*073c*/ 	.word	0x00000000
        /*0740*/ 	.short	0x010a
        /*0742*/ 	.byte	0x05
	.zero		1


	//   ....[102]....
        /*0744*/ 	.word	0x00002850
        /*0748*/ 	.word	0x000000ff
        /*074c*/ 	.word	0x00000000
        /*0750*/ 	.short	0x010a
        /*0752*/ 	.byte	0x05
	.zero		1


	//   ....[103]....
        /*0754*/ 	.word	0x000028e0
        /*0758*/ 	.word	0x000000ff
        /*075c*/ 	.word	0x00000000
        /*0760*/ 	.short	0x010a
        /*0762*/ 	.byte	0x05
	.zero		1


	//   ....[104]....
        /*0764*/ 	.word	0x00002970
        /*0768*/ 	.word	0x000000ff
        /*076c*/ 	.word	0x00000000
        /*0770*/ 	.short	0x010a
        /*0772*/ 	.byte	0x05
	.zero		1


	//   ....[105]....
        /*0774*/ 	.word	0x00002a00
        /*0778*/ 	.word	0x000000ff
        /*077c*/ 	.word	0x00000000
        /*0780*/ 	.short	0x010a
        /*0782*/ 	.byte	0x05
	.zero		1


	//   ....[106]....
        /*0784*/ 	.word	0x00002a90
        /*0788*/ 	.word	0x000000ff
        /*078c*/ 	.word	0x00000000
        /*0790*/ 	.short	0x010a
        /*0792*/ 	.byte	0x05
	.zero		1


	//   ....[107]....
        /*0794*/ 	.word	0x00002b20
        /*0798*/ 	.word	0x000000ff
        /*079c*/ 	.word	0x00000000
        /*07a0*/ 	.short	0x010a
        /*07a2*/ 	.byte	0x05
	.zero		1


	//   ....[108]....
        /*07a4*/ 	.word	0x00002bb0
        /*07a8*/ 	.word	0x000000ff
        /*07ac*/ 	.word	0x00000000
        /*07b0*/ 	.short	0x010a
        /*07b2*/ 	.byte	0x05
	.zero		1


	//   ....[109]....
        /*07b4*/ 	.word	0x00002c40
        /*07b8*/ 	.word	0x000000ff
        /*07bc*/ 	.word	0x00000000
        /*07c0*/ 	.short	0x010a
        /*07c2*/ 	.byte	0x05
	.zero		1


	//   ....[110]....
        /*07c4*/ 	.word	0x00002cd0
        /*07c8*/ 	.word	0x000000ff
        /*07cc*/ 	.word	0x00000000
        /*07d0*/ 	.short	0x010a
        /*07d2*/ 	.byte	0x05
	.zero		1


	//   ....[111]....
        /*07d4*/ 	.word	0x00002d60
        /*07d8*/ 	.word	0x000000ff
        /*07dc*/ 	.word	0x00000000
        /*07e0*/ 	.short	0x010a
        /*07e2*/ 	.byte	0x05
	.zero		1


	//   ....[112]....
        /*07e4*/ 	.word	0x00002df0
        /*07e8*/ 	.word	0x000000ff
        /*07ec*/ 	.word	0x00000000
        /*07f0*/ 	.short	0x010a
        /*07f2*/ 	.byte	0x05
	.zero		1


	//   ....[113]....
        /*07f4*/ 	.word	0x00002e80
        /*07f8*/ 	.word	0x000000ff
        /*07fc*/ 	.word	0x00000000
        /*0800*/ 	.short	0x010a
        /*0802*/ 	.byte	0x05
	.zero		1


	//   ....[114]....
        /*0804*/ 	.word	0x00002f10
        /*0808*/ 	.word	0x000000ff
        /*080c*/ 	.word	0x00000000
        /*0810*/ 	.short	0x010a
        /*0812*/ 	.byte	0x05
	.zero		1


	//   ....[115]....
        /*0814*/ 	.word	0x00002fa0
        /*0818*/ 	.word	0x000000ff
        /*081c*/ 	.word	0x00000000
        /*0820*/ 	.short	0x010a
        /*0822*/ 	.byte	0x05
	.zero		1


	//   ....[116]....
        /*0824*/ 	.word	0x00003030
        /*0828*/ 	.word	0x000000ff
        /*082c*/ 	.word	0x00000000
        /*0830*/ 	.short	0x010a
        /*0832*/ 	.byte	0x05
	.zero		1


	//   ....[117]....
        /*0834*/ 	.word	0x000030c0
        /*0838*/ 	.word	0x000000ff
        /*083c*/ 	.word	0x00000000
        /*0840*/ 	.short	0x010a
        /*0842*/ 	.byte	0x05
	.zero		1


	//   ....[118]....
        /*0844*/ 	.word	0x00003150
        /*0848*/ 	.word	0x000000ff
        /*084c*/ 	.word	0x00000000
        /*0850*/ 	.short	0x010a
        /*0852*/ 	.byte	0x05
	.zero		1


	//   ....[119]....
        /*0854*/ 	.word	0x000031e0
        /*0858*/ 	.word	0x000000ff
        /*085c*/ 	.word	0x00000000
        /*0860*/ 	.short	0x010a
        /*0862*/ 	.byte	0x05
	.zero		1


	//   ....[120]....
        /*0864*/ 	.word	0x00003270
        /*0868*/ 	.word	0x000000ff
        /*086c*/ 	.word	0x00000000
        /*0870*/ 	.short	0x010a
        /*0872*/ 	.byte	0x05
	.zero		1


	//   ....[121]....
        /*0874*/ 	.word	0x00003300
        /*0878*/ 	.word	0x000000ff
        /*087c*/ 	.word	0x00000000
        /*0880*/ 	.short	0x010a
        /*0882*/ 	.byte	0x05
	.zero		1


	//   ....[122]....
        /*0884*/ 	.word	0x00003390
        /*0888*/ 	.word	0x000000ff
        /*088c*/ 	.word	0x00000000
        /*0890*/ 	.short	0x010a
        /*0892*/ 	.byte	0x05
	.zero		1


	//   ....[123]....
        /*0894*/ 	.word	0x00003420
        /*0898*/ 	.word	0x000000ff
        /*089c*/ 	.word	0x00000000
        /*08a0*/ 	.short	0x010a
        /*08a2*/ 	.byte	0x05
	.zero		1


	//   ....[124]....
        /*08a4*/ 	.word	0x000034b0
        /*08a8*/ 	.word	0x000000ff
        /*08ac*/ 	.word	0x00000000
        /*08b0*/ 	.short	0x010a
        /*08b2*/ 	.byte	0x05
	.zero		1


	//   ....[125]....
        /*08b4*/ 	.word	0x00003540
        /*08b8*/ 	.word	0x000000ff
        /*08bc*/ 	.word	0x00000000
        /*08c0*/ 	.short	0x010a
        /*08c2*/ 	.byte	0x05
	.zero		1


	//   ....[126]....
        /*08c4*/ 	.word	0x000035d0
        /*08c8*/ 	.word	0x000000ff
        /*08cc*/ 	.word	0x00000000
        /*08d0*/ 	.short	0x010a
        /*08d2*/ 	.byte	0x05
	.zero		1


	//   ....[127]....
        /*08d4*/ 	.word	0x00003660
        /*08d8*/ 	.word	0x000000ff
        /*08dc*/ 	.word	0x00000000
        /*08e0*/ 	.short	0x010a
        /*08e2*/ 	.byte	0x05
	.zero		1


	//   ....[128]....
        /*08e4*/ 	.word	0x000036f0
        /*08e8*/ 	.word	0x000000ff
        /*08ec*/ 	.word	0x00000000
        /*08f0*/ 	.short	0x010a
        /*08f2*/ 	.byte	0x05
	.zero		1


	//   ....[129]....
        /*08f4*/ 	.word	0x00003780
        /*08f8*/ 	.word	0x000000ff
        /*08fc*/ 	.word	0x00000000
        /*0900*/ 	.short	0x010a
        /*0902*/ 	.byte	0x05
	.zero		1


	//   ....[130]....
        /*0904*/ 	.word	0x00003810
        /*0908*/ 	.word	0x000000ff
        /*090c*/ 	.word	0x00000000
        /*0910*/ 	.short	0x010a
        /*0912*/ 	.byte	0x05
	.zero		1


	//   ....[131]....
        /*0914*/ 	.word	0x000038a0
        /*0918*/ 	.word	0x000000ff
        /*091c*/ 	.word	0x00000000
        /*0920*/ 	.short	0x010a
        /*0922*/ 	.byte	0x05
	.zero		1


	//   ....[132]....
        /*0924*/ 	.word	0x00003940
        /*0928*/ 	.word	0x00000000
        /*092c*/ 	.word	0x00000000
        /*0930*/ 	.short	0x010a
        /*0932*/ 	.byte	0xff
	.zero		1


	//   ....[133]....
        /*0934*/ 	.word	0x00003a60
        /*0938*/ 	.word	0x00000000
        /*093c*/ 	.word	0x000002a0
        /*0940*/ 	.short	0x010a
        /*0942*/ 	.byte	0xff
	.zero		1


	//   ....[134]....
        /*0944*/ 	.word	0x00003ac0
        /*0948*/ 	.word	0x00000004
        /*094c*/ 	.word	0x00000000
        /*0950*/ 	.short	0x0101
        /*0952*/ 	.byte	0xff
	.zero		1


	//   ....[135]....
        /*0954*/ 	.word	0x00003ae0
        /*0958*/ 	.word	0x000000ff
        /*095c*/ 	.word	0x00000250
        /*0960*/ 	.short	0x010a
        /*0962*/ 	.byte	0x05
	.zero		1


	//   ....[136]....
        /*0964*/ 	.word	0x00003c00
        /*0968*/ 	.word	0x00000000
        /*096c*/ 	.word	0x00000240
        /*0970*/ 	.short	0x010a
        /*0972*/ 	.byte	0xff
	.zero		1


	//   ....[137]....
        /*0974*/ 	.word	0x00003d10
        /*0978*/ 	.word	0x00000000
        /*097c*/ 	.word	0x00000000
        /*0980*/ 	.short	0x0101
        /*0982*/ 	.byte	0xff
	.zero		1


	//   ....[138]....
        /*0984*/ 	.word	0x00003da0
        /*0988*/ 	.word	0x000000ff
        /*098c*/ 	.word	0x00000250
        /*0990*/ 	.short	0x0106
        /*0992*/ 	.byte	0x05
	.zero		1


	//   ....[139]....
        /*0994*/ 	.word	0x00003dc0
        /*0998*/ 	.word	0x000000ff
        /*099c*/ 	.word	0x00000250
        /*09a0*/ 	.short	0x010a
        /*09a2*/ 	.byte	0x05
	.zero		1


	//   ....[140]....
        /*09a4*/ 	.word	0x00003e50
        /*09a8*/ 	.word	0x000000ff
        /*09ac*/ 	.word	0x00000250
        /*09b0*/ 	.short	0x0106
        /*09b2*/ 	.byte	0x04
	.zero		1


	//   ....[141]....
        /*09b4*/ 	.word	0x00003e90
        /*09b8*/ 	.word	0x00000000
        /*09bc*/ 	.word	0x00000250
        /*09c0*/ 	.short	0x010a
        /*09c2*/ 	.byte	0xff
	.zero		1


	//   ....[142]....
        /*09c4*/ 	.word	0x00004370
        /*09c8*/ 	.word	0x00000000
        /*09cc*/ 	.word	0x00000240
        /*09d0*/ 	.short	0x010a
        /*09d2*/ 	.byte	0xff
	.zero		1


	//   ....[143]....
        /*09d4*/ 	.word	0x00004470
        /*09d8*/ 	.word	0x00000003
        /*09dc*/ 	.word	0x00000000
        /*09e0*/ 	.short	0x0101
        /*09e2*/ 	.byte	0xff
	.zero		1


	//   ....[144]....
        /*09e4*/ 	.word	0x00004480
        /*09e8*/ 	.word	0x000000ff
        /*09ec*/ 	.word	0x00000000
        /*09f0*/ 	.short	0x010a
        /*09f2*/ 	.byte	0x04
	.zero		1


	//   ....[145]....
        /*09f4*/ 	.word	0x000044a0
        /*09f8*/ 	.word	0x000000ff
        /*09fc*/ 	.word	0x00000280
        /*0a00*/ 	.short	0x010a
        /*0a02*/ 	.byte	0x09
	.zero		1


	//   ....[146]....
        /*0a04*/ 	.word	0x00004580
        /*0a08*/ 	.word	0x000000ff
        /*0a0c*/ 	.word	0x00000000
        /*0a10*/ 	.short	0x010a
        /*0a12*/ 	.byte	0x07
	.zero		1


	//   ....[147]....
        /*0a14*/ 	.word	0x000046b0
        /*0a18*/ 	.word	0x000000ff
        /*0a1c*/ 	.word	0x00000000
        /*0a20*/ 	.short	0x010a
        /*0a22*/ 	.byte	0x04
	.zero		1


	//   ....[148]....
        /*0a24*/ 	.word	0x00004860
        /*0a28*/ 	.word	0x000000ff
        /*0a2c*/ 	.word	0x00000000
        /*0a30*/ 	.short	0x010a
        /*0a32*/ 	.byte	0x05
	.zero		1


	//   ....[149]....
        /*0a34*/ 	.word	0x000048f0
        /*0a38*/ 	.word	0x000000ff
        /*0a3c*/ 	.word	0x00000000
        /*0a40*/ 	.short	0x010a
        /*0a42*/ 	.byte	0x05
	.zero		1


	//   ....[150]....
        /*0a44*/ 	.word	0x00004980
        /*0a48*/ 	.word	0x000000ff
        /*0a4c*/ 	.word	0x00000000
        /*0a50*/ 	.short	0x010a
        /*0a52*/ 	.byte	0x05
	.zero		1


	//   ....[151]....
        /*0a54*/ 	.word	0x00004a10
        /*0a58*/ 	.word	0x000000ff
        /*0a5c*/ 	.word	0x00000000
        /*0a60*/ 	.short	0x010a
        /*0a62*/ 	.byte	0x07
	.zero		1


	//   ....[152]....
        /*0a64*/ 	.word	0x00004e50
        /*0a68*/ 	.word	0x00000000
        /*0a6c*/ 	.word	0x00000240
        /*0a70*/ 	.short	0x010a
        /*0a72*/ 	.byte	0xff
	.zero		1


	//   ....[153]....
        /*0a74*/ 	.word	0x00004f40
        /*0a78*/ 	.word	0x00000000
        /*0a7c*/ 	.word	0x00000000
        /*0a80*/ 	.short	0x0101
        /*0a82*/ 	.byte	0xff
	.zero		1


	//   ....[154]....
        /*0a84*/ 	.word	0x00005260
        /*0a88*/ 	.word	0x000000ff
        /*0a8c*/ 	.word	0x00000238
        /*0a90*/ 	.short	0x010a
        /*0a92*/ 	.byte	0x06
	.zero		1


	//   ....[155]....
        /*0a94*/ 	.word	0x000053e0
        /*0a98*/ 	.word	0x000000ff
        /*0a9c*/ 	.word	0x00000228
        /*0aa0*/ 	.short	0x010a
        /*0aa2*/ 	.byte	0x06
	.zero		1


	//   ....[156]....
        /*0aa4*/ 	.word	0x00005710
        /*0aa8*/ 	.word	0x000000ff
        /*0aac*/ 	.word	0x00000220
        /*0ab0*/ 	.short	0x010b
        /*0ab2*/ 	.byte	0x06
	.zero		1


	//   ....[157]....
        /*0ab4*/ 	.word	0x00005730
        /*0ab8*/ 	.word	0x000000ff
        /*0abc*/ 	.word	0x00000000
        /*0ac0*/ 	.short	0x0101
        /*0ac2*/ 	.byte	0x25
	.zero		1


	//   ....[158]....
        /*0ac4*/ 	.word	0x00005770
        /*0ac8*/ 	.word	0x00000000
        /*0acc*/ 	.word	0x00000228
        /*0ad0*/ 	.short	0x010a
        /*0ad2*/ 	.byte	0xff
	.zero		1


	//   ....[159]....
        /*0ad4*/ 	.word	0x00005aa0
        /*0ad8*/ 	.word	0x00000000
        /*0adc*/ 	.word	0x00000240
        /*0ae0*/ 	.short	0x010a
        /*0ae2*/ 	.byte	0xff
	.zero		1


	//   ....[160]....
        /*0ae4*/ 	.word	0x00005bb0
        /*0ae8*/ 	.word	0x00000000
        /*0aec*/ 	.word	0x00000000
        /*0af0*/ 	.short	0x0101
        /*0af2*/ 	.byte	0xff
	.zero		1


	//   ....[161]....
        /*0af4*/ 	.word	0x00006550
        /*0af8*/ 	.word	0x000000ff
        /*0afc*/ 	.word	0x00000220
        /*0b00*/ 	.short	0x010a
        /*0b02*/ 	.byte	0x2b
	.zero		1


	//   ....[162]....
        /*0b04*/ 	.word	0x00006560
        /*0b08*/ 	.word	0x0000009c
        /*0b0c*/ 	.word	0x00000260
        /*0b10*/ 	.short	0x010a
        /*0b12*/ 	.byte	0xff
	.zero		1


	//   ....[163]....
        /*0b14*/ 	.word	0x000066f0
        /*0b18*/ 	.word	0x000000ff
        /*0b1c*/ 	.word	0x00000220
        /*0b20*/ 	.short	0x010a
        /*0b22*/ 	.byte	0x2b
	.zero		1


	//   ....[164]....
        /*0b24*/ 	.word	0x000067f0
        /*0b28*/ 	.word	0x000000ff
        /*0b2c*/ 	.word	0x00000000
        /*0b30*/ 	.short	0x0101
        /*0b32*/ 	.byte	0x04
	.zero		1


	//   ....[165]....
        /*0b34*/ 	.word	0x00006850
        /*0b38*/ 	.word	0x0000009c
        /*0b3c*/ 	.word	0x00000260
        /*0b40*/ 	.short	0x010a
        /*0b42*/ 	.byte	0xff
	.zero		1


	//   ....[166]....
        /*0b44*/ 	.word	0x00006c10
        /*0b48*/ 	.word	0x000000ff
        /*0b4c*/ 	.word	0x00000000
        /*0b50*/ 	.short	0x0101
        /*0b52*/ 	.byte	0x05
	.zero		1


	//   ....[167]....
        /*0b54*/ 	.word	0x00007cc0
        /*0b58*/ 	.word	0x00000003
        /*0b5c*/ 	.word	0x000002b0
        /*0b60*/ 	.short	0x010a
        /*0b62*/ 	.byte	0xff
	.zero		1


	//   ....[168]....
        /*0b64*/ 	.word	0x00007d20
        /*0b68*/ 	.word	0x00000002
        /*0b6c*/ 	.word	0x00000110
        /*0b70*/ 	.short	0x010a
        /*0b72*/ 	.byte	0xff
	.zero		1


	//   ....[169]....
        /*0b74*/ 	.word	0x00007d80
        /*0b78*/ 	.word	0x00000002
        /*0b7c*/ 	.word	0x00000110
        /*0b80*/ 	.short	0x010a
        /*0b82*/ 	.byte	0xff
	.zero		1


	//   ....[170]....
        /*0b84*/ 	.word	0x00007dd0
        /*0b88*/ 	.word	0x00000002
        /*0b8c*/ 	.word	0x00000240
        /*0b90*/ 	.short	0x010a
        /*0b92*/ 	.byte	0xff
	.zero		1


	//   ....[171]....
        /*0b94*/ 	.word	0x00007e30
        /*0b98*/ 	.word	0x00000000
        /*0b9c*/ 	.word	0x00000000
        /*0ba0*/ 	.short	0x010a
        /*0ba2*/ 	.byte	0xff
	.zero		1


	//   ....[172]....
        /*0ba4*/ 	.word	0x00007e90
        /*0ba8*/ 	.word	0x00000000
        /*0bac*/ 	.word	0x00000000
        /*0bb0*/ 	.short	0x010a
        /*0bb2*/ 	.byte	0xff
	.zero		1


	//   ....[173]....
        /*0bb4*/ 	.word	0x00007ef0
        /*0bb8*/ 	.word	0x00000000
        /*0bbc*/ 	.word	0x00000000
        /*0bc0*/ 	.short	0x010a
        /*0bc2*/ 	.byte	0xff
	.zero		1


	//   ....[174]....
        /*0bc4*/ 	.word	0x00007f50
        /*0bc8*/ 	.word	0x00000000
        /*0bcc*/ 	.word	0x00000000
        /*0bd0*/ 	.short	0x010a
        /*0bd2*/ 	.byte	0xff
	.zero		1


	//   ....[175]....
        /*0bd4*/ 	.word	0x00007fb0
        /*0bd8*/ 	.word	0x00000000
        /*0bdc*/ 	.word	0x00000000
        /*0be0*/ 	.short	0x010a
        /*0be2*/ 	.byte	0xff
	.zero		1


	//   ....[176]....
        /*0be4*/ 	.word	0x00008010
        /*0be8*/ 	.word	0x00000000
        /*0bec*/ 	.word	0x00000000
        /*0bf0*/ 	.short	0x010a
        /*0bf2*/ 	.byte	0xff
	.zero		1


	//   ....[177]....
        /*0bf4*/ 	.word	0x00008070
        /*0bf8*/ 	.word	0x00000000
        /*0bfc*/ 	.word	0x00000000
        /*0c00*/ 	.short	0x010a
        /*0c02*/ 	.byte	0xff
	.zero		1


	//   ....[178]....
        /*0c04*/ 	.word	0x000080d0
        /*0c08*/ 	.word	0x00000000
        /*0c0c*/ 	.word	0x00000000
        /*0c10*/ 	.short	0x010a
        /*0c12*/ 	.byte	0xff
	.zero		1


	//   ....[179]....
        /*0c14*/ 	.word	0x00008130
        /*0c18*/ 	.word	0x00000000
        /*0c1c*/ 	.word	0x00000000
        /*0c20*/ 	.short	0x010a
        /*0c22*/ 	.byte	0xff
	.zero		1


	//   ....[180]....
        /*0c24*/ 	.word	0x00008190
        /*0c28*/ 	.word	0x00000000
        /*0c2c*/ 	.word	0x00000000
        /*0c30*/ 	.short	0x010a
        /*0c32*/ 	.byte	0xff
	.zero		1


	//   ....[181]....
        /*0c34*/ 	.word	0x000081f0
        /*0c38*/ 	.word	0x00000000
        /*0c3c*/ 	.word	0x00000000
        /*0c40*/ 	.short	0x010a
        /*0c42*/ 	.byte	0xff
	.zero		1


	//   ....[182]....
        /*0c44*/ 	.word	0x00008250
        /*0c48*/ 	.word	0x00000000
        /*0c4c*/ 	.word	0x00000000
        /*0c50*/ 	.short	0x010a
        /*0c52*/ 	.byte	0xff
	.zero		1


	//   ....[183]....
        /*0c54*/ 	.word	0x000082b0
        /*0c58*/ 	.word	0x00000000
        /*0c5c*/ 	.word	0x00000000
        /*0c60*/ 	.short	0x010a
        /*0c62*/ 	.byte	0xff
	.zero		1


	//   ....[184]....
        /*0c64*/ 	.word	0x00008310
        /*0c68*/ 	.word	0x00000000
        /*0c6c*/ 	.word	0x00000000
        /*0c70*/ 	.short	0x010a
        /*0c72*/ 	.byte	0xff
	.zero		1


	//   ....[185]....
        /*0c74*/ 	.word	0x00008370
        /*0c78*/ 	.word	0x00000000
        /*0c7c*/ 	.word	0x00000000
        /*0c80*/ 	.short	0x010a
        /*0c82*/ 	.byte	0xff
	.zero		1


	//   ....[186]....
        /*0c84*/ 	.word	0x000083d0
        /*0c88*/ 	.word	0x00000000
        /*0c8c*/ 	.word	0x00000000
        /*0c90*/ 	.short	0x010a
        /*0c92*/ 	.byte	0xff
	.zero		1


	//   ....[187]....
        /*0c94*/ 	.word	0x00008430
        /*0c98*/ 	.word	0x00000000
        /*0c9c*/ 	.word	0x00000000
        /*0ca0*/ 	.short	0x010a
        /*0ca2*/ 	.byte	0xff
	.zero		1


	//   ....[188]....
        /*0ca4*/ 	.word	0x00008490
        /*0ca8*/ 	.word	0x00000000
        /*0cac*/ 	.word	0x00000000
        /*0cb0*/ 	.short	0x010a
        /*0cb2*/ 	.byte	0xff
	.zero		1


	//   ....[189]....
        /*0cb4*/ 	.word	0x000084f0
        /*0cb8*/ 	.word	0x00000000
        /*0cbc*/ 	.word	0x00000000
        /*0cc0*/ 	.short	0x010a
        /*0cc2*/ 	.byte	0xff
	.zero		1


	//   ....[190]....
        /*0cc4*/ 	.word	0x00008550
        /*0cc8*/ 	.word	0x00000000
        /*0ccc*/ 	.word	0x00000000
        /*0cd0*/ 	.short	0x010a
        /*0cd2*/ 	.byte	0xff
	.zero		1


	//   ....[191]....
        /*0cd4*/ 	.word	0x000085b0
        /*0cd8*/ 	.word	0x00000000
        /*0cdc*/ 	.word	0x00000000
        /*0ce0*/ 	.short	0x010a
        /*0ce2*/ 	.byte	0xff
	.zero		1


	//   ....[192]....
        /*0ce4*/ 	.word	0x00008610
        /*0ce8*/ 	.word	0x00000000
        /*0cec*/ 	.word	0x00000000
        /*0cf0*/ 	.short	0x010a
        /*0cf2*/ 	.byte	0xff
	.zero		1


	//   ....[193]....
        /*0cf4*/ 	.word	0x00008670
        /*0cf8*/ 	.word	0x00000000
        /*0cfc*/ 	.word	0x00000000
        /*0d00*/ 	.short	0x010a
        /*0d02*/ 	.byte	0xff
	.zero		1


	//   ....[194]....
        /*0d04*/ 	.word	0x000086d0
        /*0d08*/ 	.word	0x00000000
        /*0d0c*/ 	.word	0x00000000
        /*0d10*/ 	.short	0x010a
        /*0d12*/ 	.byte	0xff
	.zero		1


	//   ....[195]....
        /*0d14*/ 	.word	0x00008730
        /*0d18*/ 	.word	0x00000000
        /*0d1c*/ 	.word	0x00000000
        /*0d20*/ 	.short	0x010a
        /*0d22*/ 	.byte	0xff
	.zero		1


	//   ....[196]....
        /*0d24*/ 	.word	0x00008790
        /*0d28*/ 	.word	0x00000000
        /*0d2c*/ 	.word	0x00000000
        /*0d30*/ 	.short	0x010a
        /*0d32*/ 	.byte	0xff
	.zero		1


	//   ....[197]....
        /*0d34*/ 	.word	0x000087f0
        /*0d38*/ 	.word	0x00000000
        /*0d3c*/ 	.word	0x00000000
        /*0d40*/ 	.short	0x010a
        /*0d42*/ 	.byte	0xff
	.zero		1


	//   ....[198]....
        /*0d44*/ 	.word	0x00008850
        /*0d48*/ 	.word	0x00000000
        /*0d4c*/ 	.word	0x00000000
        /*0d50*/ 	.short	0x010a
        /*0d52*/ 	.byte	0xff
	.zero		1


	//   ....[199]....
        /*0d54*/ 	.word	0x000088b0
        /*0d58*/ 	.word	0x00000000
        /*0d5c*/ 	.word	0x00000000
        /*0d60*/ 	.short	0x010a
        /*0d62*/ 	.byte	0xff
	.zero		1


	//   ....[200]....
        /*0d64*/ 	.word	0x00008910
        /*0d68*/ 	.word	0x00000000
        /*0d6c*/ 	.word	0x00000000
        /*0d70*/ 	.short	0x010a
        /*0d72*/ 	.byte	0xff
	.zero		1


	//   ....[201]....
        /*0d74*/ 	.word	0x00008970
        /*0d78*/ 	.word	0x00000000
        /*0d7c*/ 	.word	0x00000000
        /*0d80*/ 	.short	0x010a
        /*0d82*/ 	.byte	0xff
	.zero		1


	//   ....[202]....
        /*0d84*/ 	.word	0x000089d0
        /*0d88*/ 	.word	0x00000000
        /*0d8c*/ 	.word	0x00000000
        /*0d90*/ 	.short	0x010a
        /*0d92*/ 	.byte	0xff
	.zero		1


	//   ....[203]....
        /*0d94*/ 	.word	0x00008a30
        /*0d98*/ 	.word	0x00000000
        /*0d9c*/ 	.word	0x00000000
        /*0da0*/ 	.short	0x010a
        /*0da2*/ 	.byte	0xff
	.zero		1


	//   ....[204]....
        /*0da4*/ 	.word	0x00008a80
        /*0da8*/ 	.word	0x00000000
        /*0dac*/ 	.word	0x000002a0
        /*0db0*/ 	.short	0x010a
        /*0db2*/ 	.byte	0xff
	.zero		1


	//   ....[205]....
        /*0db4*/ 	.word	0x00008ae0
        /*0db8*/ 	.word	0x00000000
        /*0dbc*/ 	.word	0x00000250
        /*0dc0*/ 	.short	0x010a
        /*0dc2*/ 	.byte	0xff
	.zero		1


	//   ....[206]....
        /*0dc4*/ 	.word	0x00008b30
        /*0dc8*/ 	.word	0x00000000
        /*0dcc*/ 	.word	0x00000240
        /*0dd0*/ 	.short	0x010a
        /*0dd2*/ 	.byte	0xff
	.zero		1


	//   ....[207]....
        /*0dd4*/ 	.word	0x00008b90
        /*0dd8*/ 	.word	0x00000000
        /*0ddc*/ 	.word	0x00000250
        /*0de0*/ 	.short	0x010a
        /*0de2*/ 	.byte	0xff
	.zero		1


	//   ....[208]....
        /*0de4*/ 	.word	0x00008be0
        /*0de8*/ 	.word	0x00000000
        /*0dec*/ 	.word	0x00000240
        /*0df0*/ 	.short	0x010a
        /*0df2*/ 	.byte	0xff
	.zero		1


	//   ....[209]....
        /*0df4*/ 	.word	0x00008c40
        /*0df8*/ 	.word	0x00000003
        /*0dfc*/ 	.word	0x00000280
        /*0e00*/ 	.short	0x010a
        /*0e02*/ 	.byte	0xff
	.zero		1


	//   ....[210]....
        /*0e04*/ 	.word	0x00008ca0
        /*0e08*/ 	.word	0x00000000
        /*0e0c*/ 	.word	0x00000000
        /*0e10*/ 	.short	0x010a
        /*0e12*/ 	.byte	0xff
	.zero		1


	//   ....[211]....
        /*0e14*/ 	.word	0x00008d00
        /*0e18*/ 	.word	0x00000000
        /*0e1c*/ 	.word	0x00000000
        /*0e20*/ 	.short	0x010a
        /*0e22*/ 	.byte	0xff
	.zero		1


	//   ....[212]....
        /*0e24*/ 	.word	0x00008d60
        /*0e28*/ 	.word	0x00000000
        /*0e2c*/ 	.word	0x00000000
        /*0e30*/ 	.short	0x010a
        /*0e32*/ 	.byte	0xff
	.zero		1


	//   ....[213]....
        /*0e34*/ 	.word	0x00008dc0
        /*0e38*/ 	.word	0x00000000
        /*0e3c*/ 	.word	0x00000000
        /*0e40*/ 	.short	0x010a
        /*0e42*/ 	.byte	0xff
	.zero		1


	//   ....[214]....
        /*0e44*/ 	.word	0x00008e20
        /*0e48*/ 	.word	0x00000000
        /*0e4c*/ 	.word	0x00000000
        /*0e50*/ 	.short	0x010a
        /*0e52*/ 	.byte	0xff
	.zero		1


	//   ....[215]....
        /*0e54*/ 	.word	0x00008e70
        /*0e58*/ 	.word	0x00000000
        /*0e5c*/ 	.word	0x00000240
        /*0e60*/ 	.short	0x010a
        /*0e62*/ 	.byte	0xff
	.zero		1


	//   ....[216]....
        /*0e64*/ 	.word	0x00008ed0
        /*0e68*/ 	.word	0x00000000
        /*0e6c*/ 	.word	0x00000238
        /*0e70*/ 	.short	0x010a
        /*0e72*/ 	.byte	0xff
	.zero		1


	//   ....[217]....
        /*0e74*/ 	.word	0x00008f30
        /*0e78*/ 	.word	0x00000003
        /*0e7c*/ 	.word	0x00000228
        /*0e80*/ 	.short	0x010a
        /*0e82*/ 	.byte	0xff
	.zero		1


	//   ....[218]....
        /*0e84*/ 	.word	0x00008f80
        /*0e88*/ 	.word	0x00000000
        /*0e8c*/ 	.word	0x00000240
        /*0e90*/ 	.short	0x010a
        /*0e92*/ 	.byte	0xff
	.zero		1


	//   ....[219]....
        /*0e94*/ 	.word	0x00008fe0
        /*0e98*/ 	.word	0x00000000
        /*0e9c*/ 	.word	0x00000220
        /*0ea0*/ 	.short	0x010a
        /*0ea2*/ 	.byte	0xff
	.zero		1


	//   ....[220]....
        /*0ea4*/ 	.word	0x00009030
        /*0ea8*/ 	.word	0x0000009c
        /*0eac*/ 	.word	0x00000260
        /*0eb0*/ 	.short	0x010a
        /*0eb2*/ 	.byte	0xff
	.zero		1


	//----- nvinfo : EIATTR_NUM_MBARRIERS
	.align		4
.L_47:
        /*0eb4*/ 	.byte	0x03, 0x38
        /*0eb6*/ 	.short	0x0058


	//----- nvinfo : EIATTR_EXIT_INSTR_OFFSETS
	.align		4
        /*0eb8*/ 	.byte	0x04, 0x1c
        /*0eba*/ 	.short	(.L_49 - .L_48)


	//   ....[0]....
.L_48:
        /*0ebc*/ 	.word	0x00003970


	//   ....[1]....
        /*0ec0*/ 	.word	0x00003e60


	//   ....[2]....
        /*0ec4*/ 	.word	0x00003ec0


	//   ....[3]....
        /*0ec8*/ 	.word	0x00004c70


	//   ....[4]....
        /*0ecc*/ 	.word	0x000057a0


	//   ....[5]....
        /*0ed0*/ 	.word	0x000057e0


	//   ....[6]....
        /*0ed4*/ 	.word	0x00007cb0


	//----- nvinfo : EIATTR_MAX_THREADS
	.align		4
.L_49:
        /*0ed8*/ 	.byte	0x04, 0x05
        /*0eda*/ 	.short	(.L_51 - .L_50)
.L_50:
        /*0edc*/ 	.word	0x00000100
        /*0ee0*/ 	.word	0x00000001
        /*0ee4*/ 	.word	0x00000001


	//----- nvinfo : EIATTR_CRS_STACK_SIZE
	.align		4
.L_51:
        /*0ee8*/ 	.byte	0x04, 0x1e
        /*0eea*/ 	.short	(.L_53 - .L_52)
.L_52:
        /*0eec*/ 	.word	0x00000000


	//----- nvinfo : EIATTR_CBANK_PARAM_SIZE
	.align		4
.L_53:
        /*0ef0*/ 	.byte	0x03, 0x19
        /*0ef2*/ 	.short	0x0800


	//----- nvinfo : EIATTR_PARAM_CBANK
	.align		4
        /*0ef4*/ 	.byte	0x04, 0x0a
        /*0ef6*/ 	.short	(.L_55 - .L_54)
	.align		4
.L_54:
        /*0ef8*/ 	.word	index@(.nv.constant0._ZN7cutlass13device_kernelINS_4gemm6kernel13GemmUniversalIN4cute5tupleIJiiiiEEENS1_10collective13CollectiveMmaINS1_35MainloopSm100TmaUmmaWarpSpecializedILi34ELi2ELi4ENS5_IJNS4_1CILi1EEESB_SB_EEEEENS5_IJNSA_ILi128EEENSA_ILi64EEENSA_ILi32EEEEEENS_12float_e4m3_tENS5_IJlSB_lEEESI_SJ_NS4_8TiledMMAINS4_8MMA_AtomIJNS4_10MMA_TraitsINS4_19SM100_MMA_F8F6F4_SSEJSI_SI_fSE_SF_NS4_17integral_constantINS4_4UMMA5MajorELSQ_0EEESR_NSO_INSP_7ScaleInELSS_0EEEST_EEEEEENS4_6LayoutISC_NS5_IJNSA_ILi0EEESX_SX_EEEEENS5_IJNS4_10UnderscoreES10_S10_EEEEENS4_13SM90_TMA_LOADENS4_14ComposedLayoutINS4_7SwizzleILi1ELi4ELi3EEENS4_18smem_ptr_flag_bitsILi8EEENSW_INS5_IJNSA_ILi8EEESG_EEENS5_IJSG_SB_EEEEEEEvNS4_8identityES13_S1D_vS1E_EENS_8epilogue10collective18CollectiveEpilogueINS1G_23Sm100TmaWarpSpecializedILi1ELi1ELi64ELb0ELb0EEEJSH_NS5_IJNSW_ISE_SB_EENSW_ISF_SB_EEEEESI_SJ_SI_SJ_NS1G_6fusion15FusionCallbacksIS1K_NS1O_17LinearCombinationISI_fSI_fLNS_15FloatRoundStyleE2EEESH_S1N_JEEENS4_5SM1004TMEM4LOAD26SM100_TMEM_LOAD_32dp32b64xES13_NS14_INS15_ILi2ELi4ELi3EEES18_NSW_INS5_IJS19_SF_EEENS5_IJSF_SB_EEEEEEENS4_39AutoVectorizingCopyWithAssumedAlignmentILi128EEENS4_14SM90_TMA_STOREES22_S24_S24_EEEvvEEEEvNT_6ParamsE)
        /*0efc*/ 	.short	0x0380
        /*0efe*/ 	.short	0x0800


	//----- nvinfo : EIATTR_SW_WAR
	.align		4
.L_55:
        /*0f00*/ 	.byte	0x04, 0x36
        /*0f02*/ 	.short	(.L_57 - .L_56)
.L_56:
        /*0f04*/ 	.word	0x00000008
.L_57:


//--------------------- .nv.callgraph             --------------------------
	.section	.nv.callgraph,"",@"SHT_CUDA_CALLGRAPH"
	.align	4
	.sectionentsize	8
	.align		4
        /*0000*/ 	.word	0x00000000
	.align		4
        /*0004*/ 	.word	0xffffffff
	.align		4
        /*0008*/ 	.word	index@(_ZN7cutlass13device_kernelINS_4gemm6kernel13GemmUniversalIN4cute5tupleIJiiiiEEENS1_10collective13CollectiveMmaINS1_35MainloopSm100TmaUmmaWarpSpecializedILi34ELi2ELi4ENS5_IJNS4_1CILi1EEESB_SB_EEEEENS5_IJNSA_ILi128EEENSA_ILi64EEENSA_ILi32EEEEEENS_12float_e4m3_tENS5_IJlSB_lEEESI_SJ_NS4_8TiledMMAINS4_8MMA_AtomIJNS4_10MMA_TraitsINS4_19SM100_MMA_F8F6F4_SSEJSI_SI_fSE_SF_NS4_17integral_constantINS4_4UMMA5MajorELSQ_0EEESR_NSO_INSP_7ScaleInELSS_0EEEST_EEEEEENS4_6LayoutISC_NS5_IJNSA_ILi0EEESX_SX_EEEEENS5_IJNS4_10UnderscoreES10_S10_EEEEENS4_13SM90_TMA_LOADENS4_14ComposedLayoutINS4_7SwizzleILi1ELi4ELi3EEENS4_18smem_ptr_flag_bitsILi8EEENSW_INS5_IJNSA_ILi8EEESG_EEENS5_IJSG_SB_EEEEEEEvNS4_8identityES13_S1D_vS1E_EENS_8epilogue10collective18CollectiveEpilogueINS1G_23Sm100TmaWarpSpecializedILi1ELi1ELi64ELb0ELb0EEEJSH_NS5_IJNSW_ISE_SB_EENSW_ISF_SB_EEEEESI_SJ_SI_SJ_NS1G_6fusion15FusionCallbacksIS1K_NS1O_17LinearCombinationISI_fSI_fLNS_15FloatRoundStyleE2EEESH_S1N_JEEENS4_5SM1004TMEM4LOAD26SM100_TMEM_LOAD_32dp32b64xES13_NS14_INS15_ILi2ELi4ELi3EEES18_NSW_INS5_IJS19_SF_EEENS5_IJSF_SB_EEEEEEENS4_39AutoVectorizingCopyWithAssumedAlignmentILi128EEENS4_14SM90_TMA_STOREES22_S24_S24_EEEvvEEEEvNT_6ParamsE)
	.align		4
        /*000c*/ 	.word	index@(__assertfail)
	.align		4
        /*0010*/ 	.word	0x00000000
	.align		4
        /*0014*/ 	.word	0xfffffffe
	.align		4
        /*0018*/ 	.word	0x00000000
	.align		4
        /*001c*/ 	.word	0xfffffffd
	.align		4
        /*0020*/ 	.word	0x00000000
	.align		4
        /*0024*/ 	.word	0xfffffffc


//--------------------- .nv.constant4             --------------------------
	.section	.nv.constant4,"a",@progbits
	.align	8
	.align		8
.nv.constant4:
        /*0000*/ 	.dword	__assertfail
	.align		8
        /*0008*/ 	.dword	__unnamed_1
	.align		8
        /*0010*/ 	.dword	__unnamed_2
	.align		8
        /*0018*/ 	.dword	_ZN40_INTERNAL_e384a1e8_4_k_cu_c627d52e_303844cuda3std3__45__cpo5beginE
	.align		8
        /*0020*/ 	.dword	_ZN40_INTERNAL_e384a1e8_4_k_cu_c627d52e_303844cuda3std3__45__cpo3endE
	.align		8
        /*0028*/ 	.dword	_ZN40_INTERNAL_e384a1e8_4_k_cu_c627d52e_303844cuda3std3__45__cpo6cbeginE
	.align		8
        /*0030*/ 	.dword	_ZN40_INTERNAL_e384a1e8_4_k_cu_c627d52e_303844cuda3std3__45__cpo4cendE
	.align		8
        /*0038*/ 	.dword	_ZN40_INTERNAL_e384a1e8_4_k_cu_c627d52e_303844cuda3std3__442_GLOBAL__N__e384a1e8_4_k_cu_c627d52e_303846ignoreE
	.align		8
        /*0040*/ 	.dword	_ZN40_INTERNAL_e384a1e8_4_k_cu_c627d52e_303844cuda3std3__419piecewise_constructE
	.align		8
        /*0048*/ 	.dword	_ZN40_INTERNAL_e384a1e8_4_k_cu_c627d52e_303844cuda3std3__48in_placeE
	.align		8
        /*0050*/ 	.dword	_ZN40_INTERNAL_e384a1e8_4_k_cu_c627d52e_303844cuda3std6ranges3__45__cpo4swapE
	.align		8
        /*0058*/ 	.dword	_ZN40_INTERNAL_e384a1e8_4_k_cu_c627d52e_303844cuda3std6ranges3__45__cpo9iter_moveE
	.align		8
        /*0060*/ 	.dword	_ZN40_INTERNAL_e384a1e8_4_k_cu_c627d52e_303844cute7productE
	.align		8
        /*0068*/ 	.dword	_ZN40_INTERNAL_e384a1e8_4_k_cu_c627d52e_303844cute1_E
	.align		8
        /*0070*/ 	.dword	$str$25
	.align		8
        /*0078*/ 	.dword	$str$26
	.align		8
        /*0080*/ 	.dword	$str$27
	.align		8
        /*0088*/ 	.dword	$str$28


//--------------------- .text._ZN7cutlass13device_kernelINS_4gemm6kernel13GemmUniversalIN4cute5tupleIJiiiiEEENS1_10collective13CollectiveMmaINS1_35MainloopSm100TmaUmmaWarpSpecializedILi34ELi2ELi4ENS5_IJNS4_1CILi1EEESB_SB_EEEEENS5_IJNSA_ILi128EEENSA_ILi64EEENSA_ILi32EEEEEENS_12float_e4m3_tENS5_IJlSB_lEEESI_SJ_NS4_8TiledMMAINS4_8MMA_AtomIJNS4_10MMA_TraitsINS4_19SM100_MMA_F8F6F4_SSEJSI_SI_fSE_SF_NS4_17integral_constantINS4_4UMMA5MajorELSQ_0EEESR_NSO_INSP_7ScaleInELSS_0EEEST_EEEEEENS4_6LayoutISC_NS5_IJNSA_ILi0EEESX_SX_EEEEENS5_IJNS4_10UnderscoreES10_S10_EEEEENS4_13SM90_TMA_LOADENS4_14ComposedLayoutINS4_7SwizzleILi1ELi4ELi3EEENS4_18smem_ptr_flag_bitsILi8EEENSW_INS5_IJNSA_ILi8EEESG_EEENS5_IJSG_SB_EEEEEEEvNS4_8identityES13_S1D_vS1E_EENS_8epilogue10collective18CollectiveEpilogueINS1G_23Sm100TmaWarpSpecializedILi1ELi1ELi64ELb0ELb0EEEJSH_NS5_IJNSW_ISE_SB_EENSW_ISF_SB_EEEEESI_SJ_SI_SJ_NS1G_6fusion15FusionCallbacksIS1K_NS1O_17LinearCombinationISI_fSI_fLNS_15FloatRoundStyleE2EEESH_S1N_JEEENS4_5SM1004TMEM4LOAD26SM100_TMEM_LOAD_32dp32b64xES13_NS14_INS15_ILi2ELi4ELi3EEES18_NSW_INS5_IJS19_SF_EEENS5_IJSF_SB_EEEEEEENS4_39AutoVectorizingCopyWithAssumedAlignmentILi128EEENS4_14SM90_TMA_STOREES22_S24_S24_EEEvvEEEEvNT_6ParamsE --------------------------
	.section	.text._ZN7cutlass13device_kernelINS_4gemm6kernel13GemmUniversalIN4cute5tupleIJiiiiEEENS1_10collective13CollectiveMmaINS1_35MainloopSm100TmaUmmaWarpSpecializedILi34ELi2ELi4ENS5_IJNS4_1CILi1EEESB_SB_EEEEENS5_IJNSA_ILi128EEENSA_ILi64EEENSA_ILi32EEEEEENS_12float_e4m3_tENS5_IJlSB_lEEESI_SJ_NS4_8TiledMMAINS4_8MMA_AtomIJNS4_10MMA_TraitsINS4_19SM100_MMA_F8F6F4_SSEJSI_SI_fSE_SF_NS4_17integral_constantINS4_4UMMA5MajorELSQ_0EEESR_NSO_INSP_7ScaleInELSS_0EEEST_EEEEEENS4_6LayoutISC_NS5_IJNSA_ILi0EEESX_SX_EEEEENS5_IJNS4_10UnderscoreES10_S10_EEEEENS4_13SM90_TMA_LOADENS4_14ComposedLayoutINS4_7SwizzleILi1ELi4ELi3EEENS4_18smem_ptr_flag_bitsILi8EEENSW_INS5_IJNSA_ILi8EEESG_EEENS5_IJSG_SB_EEEEEEEvNS4_8identityES13_S1D_vS1E_EENS_8epilogue10collective18CollectiveEpilogueINS1G_23Sm100TmaWarpSpecializedILi1ELi1ELi64ELb0ELb0EEEJSH_NS5_IJNSW_ISE_SB_EENSW_ISF_SB_EEEEESI_SJ_SI_SJ_NS1G_6fusion15FusionCallbacksIS1K_NS1O_17LinearCombinationISI_fSI_fLNS_15FloatRoundStyleE2EEESH_S1N_JEEENS4_5SM1004TMEM4LOAD26SM100_TMEM_LOAD_32dp32b64xES13_NS14_INS15_ILi2ELi4ELi3EEES18_NSW_INS5_IJS19_SF_EEENS5_IJSF_SB_EEEEEEENS4_39AutoVectorizingCopyWithAssumedAlignmentILi128EEENS4_14SM90_TMA_STOREES22_S24_S24_EEEvvEEEEvNT_6ParamsE,"ax",@progbits
	.align	128
.text._ZN7cutlass13device_kernelINS_4gemm6kernel13GemmUniversalIN4cute5tupleIJiiiiEEENS1_10collective13CollectiveMmaINS1_35MainloopSm100TmaUmmaWarpSpecializedILi34ELi2ELi4ENS5_IJNS4_1CILi1EEESB_SB_EEEEENS5_IJNSA_ILi128EEENSA_ILi64EEENSA_ILi32EEEEEENS_12float_e4m3_tENS5_IJlSB_lEEESI_SJ_NS4_8TiledMMAINS4_8MMA_AtomIJNS4_10MMA_TraitsINS4_19SM100_MMA_F8F6F4_SSEJSI_SI_fSE_SF_NS4_17integral_constantINS4_4UMMA5MajorELSQ_0EEESR_NSO_INSP_7ScaleInELSS_0EEEST_EEEEEENS4_6LayoutISC_NS5_IJNSA_ILi0EEESX_SX_EEEEENS5_IJNS4_10UnderscoreES10_S10_EEEEENS4_13SM90_TMA_LOADENS4_14ComposedLayoutINS4_7SwizzleILi1ELi4ELi3EEENS4_18smem_ptr_flag_bitsILi8EEENSW_INS5_IJNSA_ILi8EEESG_EEENS5_IJSG_SB_EEEEEEEvNS4_8identityES13_S1D_vS1E_EENS_8epilogue10collective18CollectiveEpilogueINS1G_23Sm100TmaWarpSpecializedILi1ELi1ELi64ELb0ELb0EEEJSH_NS5_IJNSW_ISE_SB_EENSW_ISF_SB_EEEEESI_SJ_SI_SJ_NS1G_6fusion15FusionCallbacksIS1K_NS1O_17LinearCombinationISI_fSI_fLNS_15FloatRoundStyleE2EEESH_S1N_JEEENS4_5SM1004TMEM4LOAD26SM100_TMEM_LOAD_32dp32b64xES13_NS14_INS15_ILi2ELi4ELi3EEES18_NSW_INS5_IJS19_SF_EEENS5_IJSF_SB_EEEEEEENS4_39AutoVectorizingCopyWithAssumedAlignmentILi128EEENS4_14SM90_TMA_STOREES22_S24_S24_EEEvvEEEEvNT_6ParamsE:
        .type           _ZN7cutlass13device_kernelINS_4gemm6kernel13GemmUniversalIN4cute5tupleIJiiiiEEENS1_10collective13CollectiveMmaINS1_35MainloopSm100TmaUmmaWarpSpecializedILi34ELi2ELi4ENS5_IJNS4_1CILi1EEESB_SB_EEEEENS5_IJNSA_ILi128EEENSA_ILi64EEENSA_ILi32EEEEEENS_12float_e4m3_tENS5_IJlSB_lEEESI_SJ_NS4_8TiledMMAINS4_8MMA_AtomIJNS4_10MMA_TraitsINS4_19SM100_MMA_F8F6F4_SSEJSI_SI_fSE_SF_NS4_17integral_constantINS4_4UMMA5MajorELSQ_0EEESR_NSO_INSP_7ScaleInELSS_0EEEST_EEEEEENS4_6LayoutISC_NS5_IJNSA_ILi0EEESX_SX_EEEEENS5_IJNS4_10UnderscoreES10_S10_EEEEENS4_13SM90_TMA_LOADENS4_14ComposedLayoutINS4_7SwizzleILi1ELi4ELi3EEENS4_18smem_ptr_flag_bitsILi8EEENSW_INS5_IJNSA_ILi8EEESG_EEENS5_IJSG_SB_EEEEEEEvNS4_8identityES13_S1D_vS1E_EENS_8epilogue10collective18CollectiveEpilogueINS1G_23Sm100TmaWarpSpecializedILi1ELi1ELi64ELb0ELb0EEEJSH_NS5_IJNSW_ISE_SB_EENSW_ISF_SB_EEEEESI_SJ_SI_SJ_NS1G_6fusion15FusionCallbacksIS1K_NS1O_17LinearCombinationISI_fSI_fLNS_15FloatRoundStyleE2EEESH_S1N_JEEENS4_5SM1004TMEM4LOAD26SM100_TMEM_LOAD_32dp32b64xES13_NS14_INS15_ILi2ELi4ELi3EEES18_NSW_INS5_IJS19_SF_EEENS5_IJSF_SB_EEEEEEENS4_39AutoVectorizingCopyWithAssumedAlignmentILi128EEENS4_14SM90_TMA_STOREES22_S24_S24_EEEvvEEEEvNT_6ParamsE,@function
        .size           _ZN7cutlass13device_kernelINS_4gemm6kernel13GemmUniversalIN4cute5tupleIJiiiiEEENS1_10collective13CollectiveMmaINS1_35MainloopSm100TmaUmmaWarpSpecializedILi34ELi2ELi4ENS5_IJNS4_1CILi1EEESB_SB_EEEEENS5_IJNSA_ILi128EEENSA_ILi64EEENSA_ILi32EEEEEENS_12float_e4m3_tENS5_IJlSB_lEEESI_SJ_NS4_8TiledMMAINS4_8MMA_AtomIJNS4_10MMA_TraitsINS4_19SM100_MMA_F8F6F4_SSEJSI_SI_fSE_SF_NS4_17integral_constantINS4_4UMMA5MajorELSQ_0EEESR_NSO_INSP_7ScaleInELSS_0EEEST_EEEEEENS4_6LayoutISC_NS5_IJNSA_ILi0EEESX_SX_EEEEENS5_IJNS4_10UnderscoreES10_S10_EEEEENS4_13SM90_TMA_LOADENS4_14ComposedLayoutINS4_7SwizzleILi1ELi4ELi3EEENS4_18smem_ptr_flag_bitsILi8EEENSW_INS5_IJNSA_ILi8EEESG_EEENS5_IJSG_SB_EEEEEEEvNS4_8identityES13_S1D_vS1E_EENS_8epilogue10collective18CollectiveEpilogueINS1G_23Sm100TmaWarpSpecializedILi1ELi1ELi64ELb0ELb0EEEJSH_NS5_IJNSW_ISE_SB_EENSW_ISF_SB_EEEEESI_SJ_SI_SJ_NS1G_6fusion15FusionCallbacksIS1K_NS1O_17LinearCombinationISI_fSI_fLNS_15FloatRoundStyleE2EEESH_S1N_JEEENS4_5SM1004TMEM4LOAD26SM100_TMEM_LOAD_32dp32b64xES13_NS14_INS15_ILi2ELi4ELi3EEES18_NSW_INS5_IJS19_SF_EEENS5_IJSF_SB_EEEEEEENS4_39AutoVectorizingCopyWithAssumedAlignmentILi128EEENS4_14SM90_TMA_STOREES22_S24_S24_EEEvvEEEEvNT_6ParamsE,(.L_x_219 - _ZN7cutlass13device_kernelINS_4gemm6kernel13GemmUniversalIN4cute5tupleIJiiiiEEENS1_10collective13CollectiveMmaINS1_35MainloopSm100TmaUmmaWarpSpecializedILi34ELi2ELi4ENS5_IJNS4_1CILi1EEESB_SB_EEEEENS5_IJNSA_ILi128EEENSA_ILi64EEENSA_ILi32EEEEEENS_12float_e4m3_tENS5_IJlSB_lEEESI_SJ_NS4_8TiledMMAINS4_8MMA_AtomIJNS4_10MMA_TraitsINS4_19SM100_MMA_F8F6F4_SSEJSI_SI_fSE_SF_NS4_17integral_constantINS4_4UMMA5MajorELSQ_0EEESR_NSO_INSP_7ScaleInELSS_0EEEST_EEEEEENS4_6LayoutISC_NS5_IJNSA_ILi0EEESX_SX_EEEEENS5_IJNS4_10UnderscoreES10_S10_EEEEENS4_13SM90_TMA_LOADENS4_14ComposedLayoutINS4_7SwizzleILi1ELi4ELi3EEENS4_18smem_ptr_flag_bitsILi8EEENSW_INS5_IJNSA_ILi8EEESG_EEENS5_IJSG_SB_EEEEEEEvNS4_8identityES13_S1D_vS1E_EENS_8epilogue10collective18CollectiveEpilogueINS1G_23Sm100TmaWarpSpecializedILi1ELi1ELi64ELb0ELb0EEEJSH_NS5_IJNSW_ISE_SB_EENSW_ISF_SB_EEEEESI_SJ_SI_SJ_NS1G_6fusion15FusionCallbacksIS1K_NS1O_17LinearCombinationISI_fSI_fLNS_15FloatRoundStyleE2EEESH_S1N_JEEENS4_5SM1004TMEM4LOAD26SM100_TMEM_LOAD_32dp32b64xES13_NS14_INS15_ILi2ELi4ELi3EEES18_NSW_INS5_IJS19_SF_EEENS5_IJSF_SB_EEEEEEENS4_39AutoVectorizingCopyWithAssumedAlignmentILi128EEENS4_14SM90_TMA_STOREES22_S24_S24_EEEvvEEEEvNT_6ParamsE)
        .other          _ZN7cutlass13device_kernelINS_4gemm6kernel13GemmUniversalIN4cute5tupleIJiiiiEEENS1_10collective13CollectiveMmaINS1_35MainloopSm100TmaUmmaWarpSpecializedILi34ELi2ELi4ENS5_IJNS4_1CILi1EEESB_SB_EEEEENS5_IJNSA_ILi128EEENSA_ILi64EEENSA_ILi32EEEEEENS_12float_e4m3_tENS5_IJlSB_lEEESI_SJ_NS4_8TiledMMAINS4_8MMA_AtomIJNS4_10MMA_TraitsINS4_19SM100_MMA_F8F6F4_SSEJSI_SI_fSE_SF_NS4_17integral_constantINS4_4UMMA5MajorELSQ_0EEESR_NSO_INSP_7ScaleInELSS_0EEEST_EEEEEENS4_6LayoutISC_NS5_IJNSA_ILi0EEESX_SX_EEEEENS5_IJNS4_10UnderscoreES10_S10_EEEEENS4_13SM90_TMA_LOADENS4_14ComposedLayoutINS4_7SwizzleILi1ELi4ELi3EEENS4_18smem_ptr_flag_bitsILi8EEENSW_INS5_IJNSA_ILi8EEESG_EEENS5_IJSG_SB_EEEEEEEvNS4_8identityES13_S1D_vS1E_EENS_8epilogue10collective18CollectiveEpilogueINS1G_23Sm100TmaWarpSpecializedILi1ELi1ELi64ELb0ELb0EEEJSH_NS5_IJNSW_ISE_SB_EENSW_ISF_SB_EEEEESI_SJ_SI_SJ_NS1G_6fusion15FusionCallbacksIS1K_NS1O_17LinearCombinationISI_fSI_fLNS_15FloatRoundStyleE2EEESH_S1N_JEEENS4_5SM1004TMEM4LOAD26SM100_TMEM_LOAD_32dp32b64xES13_NS14_INS15_ILi2ELi4ELi3EEES18_NSW_INS5_IJS19_SF_EEENS5_IJSF_SB_EEEEEEENS4_39AutoVectorizingCopyWithAssumedAlignmentILi128EEENS4_14SM90_TMA_STOREES22_S24_S24_EEEvvEEEEvNT_6ParamsE,@"STO_CUDA_ENTRY STV_DEFAULT"
_ZN7cutlass13device_kernelINS_4gemm6kernel13GemmUniversalIN4cute5tupleIJiiiiEEENS1_10collective13CollectiveMmaINS1_35MainloopSm100TmaUmmaWarpSpecializedILi34ELi2ELi4ENS5_IJNS4_1CILi1EEESB_SB_EEEEENS5_IJNSA_ILi128EEENSA_ILi64EEENSA_ILi32EEEEEENS_12float_e4m3_tENS5_IJlSB_lEEESI_SJ_NS4_8TiledMMAINS4_8MMA_AtomIJNS4_10MMA_TraitsINS4_19SM100_MMA_F8F6F4_SSEJSI_SI_fSE_SF_NS4_17integral_constantINS4_4UMMA5MajorELSQ_0EEESR_NSO_INSP_7ScaleInELSS_0EEEST_EEEEEENS4_6LayoutISC_NS5_IJNSA_ILi0EEESX_SX_EEEEENS5_IJNS4_10UnderscoreES10_S10_EEEEENS4_13SM90_TMA_LOADENS4_14ComposedLayoutINS4_7SwizzleILi1ELi4ELi3EEENS4_18smem_ptr_flag_bitsILi8EEENSW_INS5_IJNSA_ILi8EEESG_EEENS5_IJSG_SB_EEEEEEEvNS4_8identityES13_S1D_vS1E_EENS_8epilogue10collective18CollectiveEpilogueINS1G_23Sm100TmaWarpSpecializedILi1ELi1ELi64ELb0ELb0EEEJSH_NS5_IJNSW_ISE_SB_EENSW_ISF_SB_EEEEESI_SJ_SI_SJ_NS1G_6fusion15FusionCallbacksIS1K_NS1O_17LinearCombinationISI_fSI_fLNS_15FloatRoundStyleE2EEESH_S1N_JEEENS4_5SM1004TMEM4LOAD26SM100_TMEM_LOAD_32dp32b64xES13_NS14_INS15_ILi2ELi4ELi3EEES18_NSW_INS5_IJS19_SF_EEENS5_IJSF_SB_EEEEEEENS4_39AutoVectorizingCopyWithAssumedAlignmentILi128EEENS4_14SM90_TMA_STOREES22_S24_S24_EEEvvEEEEvNT_6ParamsE:
[----:B------:R-:W1:Y:S01]  /*0000*/  LDC R1, c[0x0][0x37c] ;  /* 0x0000df00ff017b82 */ /* 0x000e620000000800 */
[----:B------:R-:W2:Y:S01]  /*0010*/  S2R R166, SR_TID.X ;  /* 0x0000000000a67919 */ /* 0x000ea20000002100 */
[----:B------:R-:W3:Y:S01]  /*0020*/  LDCU.64 UR4, c[0x0][0x890] ;  /* 0x00011200ff0477ac */ /* 0x000ee20008000a00 */
[----:B------:R-:W-:Y:S02]  /*0030*/  PRMT R164, RZ, 0x7610, R164 ;  /* 0x00007610ffa47816 */ /* 0x000fe400000000a4 */
[----:B------:R-:W-:Y:S01]  /*0040*/  ELECT P5, URZ, PT ;  /* 0x0000000000ff782f */ /* 0x000fe200038a0000 */
[----:B------:R-:W4:Y:S01]  /*0050*/  LDCU.64 UR40, c[0x0][0x358] ;  /* 0x00006b00ff2877ac */ /* 0x000f220008000a00 */
[----:B---3--:R-:W-:-:S04]  /*0060*/  UISETP.NE.U32.AND UP0, UPT, UR4, URZ, UPT ;  /* 0x000000ff0400728c */ /* 0x008fc8000bf05070 */
[----:B------:R-:W-:Y:S01]  /*0070*/  UISETP.NE.AND.EX UP0, UPT, UR5, URZ, UPT, UP0 ;  /* 0x000000ff0500728c */ /* 0x000fe2000bf05300 */
[----:B--2---:R-:W-:-:S05]  /*0080*/  SHF.R.U32.HI R169, RZ, 0x5, R166 ;  /* 0x00000005ffa97819 */ /* 0x004fca00000116a6 */
[----:B------:R-:W2:Y:S02]  /*0090*/  SHFL.IDX PT, R0, R169, RZ, 0x1f ;  /* 0x00001fffa9007589 */ /* 0x000ea400000e0000 */
[----:B--2---:R-:W-:Y:S01]  /*00a0*/  R2UR UR8, R0 ;  /* 0x00000000000872ca */ /* 0x004fe200000e0000 */
[----:B-1--4-:R-:W-:-:S14]  /*00b0*/  BRA.U UP0, `(.L_x_0) ;  /* 0x00000001002c7547 */ /* 0x012fdc000b800000 */
[----:B------:R-:W1:Y:S02]  /*00c0*/  LDCU.64 UR6, c[0x0][0x888] ;  /* 0x00011100ff0677ac */ /* 0x000e640008000a00 */
[----:B-1----:R-:W-:-:S04]  /*00d0*/  UISETP.NE.U32.AND UP0, UPT, UR6, URZ, UPT ;  /* 0x000000ff0600728c */ /* 0x002fc8000bf05070 */
[----:B------:R-:W-:-:S09]  /*00e0*/  UISETP.NE.AND.EX UP0, UPT, UR7, URZ, UPT, UP0 ;  /* 0x000000ff0700728c */ /* 0x000fd2000bf05300 */
[----:B------:R-:W-:Y:S05]  /*00f0*/  BRA.U !UP0, `(.L_x_1) ;  /* 0x0000000108107547 */ /* 0x000fea000b800000 */
[----:B------:R-:W1:Y:S02]  /*0100*/  LDC.64 R2, c[0x0][0x888] ;  /* 0x00022200ff027b82 */ /* 0x000e640000000a00 */
[----:B-1----:R1:W5:Y:S01]  /*0110*/  LDG.E R81, desc[UR40][R2.64] ;  /* 0x0000002802517981 */ /* 0x002362000c1e1900 */
[----:B------:R-:W-:Y:S01]  /*0120*/  HFMA2 R164, -RZ, RZ, 0, 5.9604644775390625e-08 ;  /* 0x00000001ffa47431 */ /* 0x000fe200000001ff */
[----:B------:R-:W-:Y:S05]  /*0130*/  BRA `(.L_x_0) ;  /* 0x00000000000c7947 */ /* 0x000fea0003800000 */
.L_x_1:
[----:B------:R-:W1:Y:S01]  /*0140*/  LDCU UR6, c[0x0][0x880] ;  /* 0x00011000ff0677ac */ /* 0x000e620008000800 */
[----:B------:R-:W-:Y:S01]  /*0150*/  HFMA2 R164, -RZ, RZ, 0, 5.9604644775390625e-08 ;  /* 0x00000001ffa47431 */ /* 0x000fe200000001ff */
[----:B-1----:R-:W-:-:S07]  /*0160*/  MOV R81, UR6 ;  /* 0x0000000600517c02 */ /* 0x002fce0008000f00 */
.L_x_0:
[----:B------:R-:W2:Y:S02]  /*0170*/  LDCU.64 UR6, c[0x0][0x8b0] ;  /* 0x00011600ff0677ac */ /* 0x000ea40008000a00 */
[----:B--2---:R-:W-:-:S04]  /*0180*/  UISETP.NE.U32.AND UP0, UPT, UR6, URZ, UPT ;  /* 0x000000ff0600728c */ /* 0x004fc8000bf05070 */
[----:B------:R-:W-:-:S09]  /*0190*/  UISETP.NE.AND.EX UP0, UPT, UR7, URZ, UPT, UP0 ;  /* 0x000000ff0700728c */ /* 0x000fd2000bf05300 */
[----:B------:R-:W-:Y:S05]  /*01a0*/  BRA.U UP0, `(.L_x_2) ;  /* 0x0000000100247547 */ /* 0x000fea000b800000 */
[----:B------:R-:W2:Y:S02]  /*01b0*/  LDCU.64 UR6, c[0x0][0x8a8] ;  /* 0x00011500ff0677ac */ /* 0x000ea40008000a00 */
[----:B--2---:R-:W-:-:S04]  /*01c0*/  UISETP.NE.U32.AND UP0, UPT, UR6, URZ, UPT ;  /* 0x000000ff0600728c */ /* 0x004fc8000bf05070 */
[----:B------:R-:W-:-:S09]  /*01d0*/  UISETP.NE.AND.EX UP0, UPT, UR7, URZ, UPT, UP0 ;  /* 0x000000ff0700728c */ /* 0x000fd2000bf05300 */
[----:B------:R-:W-:Y:S05]  /*01e0*/  BRA.U !UP0, `(.L_x_3) ;  /* 0x00000001080c7547 */ /* 0x000fea000b800000 */
[----:B------:R-:W2:Y:S02]  /*01f0*/  LDC.64 R78, c[0x0][0x8a8] ;  /* 0x00022a00ff4e7b82 */ /* 0x000ea40000000a00 */
[----:B--2---:R2:W5:Y:S01]  /*0200*/  LDG.E R78, desc[UR40][R78.64] ;  /* 0x000000284e4e7981 */ /* 0x004562000c1e1900 */
[----:B------:R-:W-:Y:S05]  /*0210*/  BRA `(.L_x_2) ;  /* 0x0000000000087947 */ /* 0x000fea0003800000 */
.L_x_3:
[----:B------:R-:W2:Y:S02]  /*0220*/  LDCU UR6, c[0x0][0x8a0] ;  /* 0x00011400ff0677ac */ /* 0x000ea40008000800 */
[----:B--2---:R-:W-:Y:S02]  /*0230*/  MOV R78, UR6 ;  /* 0x00000006004e7c02 */ /* 0x004fe40008000f00 */
.L_x_2:
[----:B------:R-:W-:Y:S01]  /*0240*/  IMAD.U32 R0, RZ, RZ, UR8 ;  /* 0x00000008ff007e24 */ /* 0x000fe2000f8e00ff */
[----:B------:R-:W-:Y:S04]  /*0250*/  BSSY.RECONVERGENT B0, `(.L_x_4) ;  /* 0x000000c000007945 */ /* 0x000fe80003800200 */
[C---:B------:R-:W-:Y:S02]  /*0260*/  ISETP.NE.OR P1, PT, R0.reuse, 0x1, !P5 ;  /* 0x000000010000780c */ /* 0x040fe40006f25670 */
[----:B------:R-:W-:-:S11]  /*0270*/  ISETP.NE.OR P0, PT, R0, 0x3, !P5 ;  /* 0x000000030000780c */ /* 0x000fd60006f05670 */
[----:B------:R-:W-:Y:S05]  /*0280*/  @P1 BRA `(.L_x_5) ;  /* 0x0000000000201947 */ /* 0x000fea0003800000 */
[----:B------:R-:W3:Y:S02]  /*0290*/  LDCU.64 UR6, c[0x0][0x348] ;  /* 0x00006900ff0677ac */ /* 0x000ee40008000a00 */
[----:B---3--:R-:W-:Y:S02]  /*02a0*/  UIADD3 UR10, UP1, UPT, UR6, 0x80, URZ ;  /* 0x00000080060a7890 */ /* 0x008fe4000ff3e0ff */
[----:B------:R-:W-:Y:S02]  /*02b0*/  UIADD3 UR6, UP0, UPT, UR6, 0x180, URZ ;  /* 0x0000018006067890 */ /* 0x000fe4000ff1e0ff */
[----:B------:R-:W-:Y:S02]  /*02c0*/  UIADD3.X UR11, UPT, UPT, URZ, UR7, URZ, UP1, !UPT ;  /* 0x00000007ff0b7290 */ /* 0x000fe40008ffe4ff */
[----:B------:R-:W-:-:S07]  /*02d0*/  UIADD3.X UR7, UPT, UPT, URZ, UR7, URZ, UP0, !UPT ;  /* 0x00000007ff077290 */ /* 0x000fce00087fe4ff */
[----:B------:R3:W-:Y:S02]  /*02e0*/  UTMACCTL.PF [UR10] ;  /* 0x000000000a0079b9 */ /* 0x0007e40008040000 */
[----:B------:R3:W-:Y:S02]  /*02f0*/  UTMACCTL.PF [UR6] ;  /* 0x00000000060079b9 */ /* 0x0007e40008040000 */
[----:B---3--:R-:W-:Y:S01]  /*0300*/  NOP ;  /* 0x0000000000007918 */ /* 0x008fe20000000000 */
.L_x_5:
[----:B------:R-:W-:Y:S05]  /*0310*/  BSYNC.RECONVERGENT B0 ;  /* 0x0000000000007941 */ /* 0x000fea0003800200 */
.L_x_4:
[----:B------:R-:W-:Y:S04]  /*0320*/  BSSY.RECONVERGENT B0, `(.L_x_6) ;  /* 0x000000a000007945 */ /* 0x000fe80003800200 */
        /* <DEDUP_REMOVED lines=9> */
.L_x_7:
[----:B------:R-:W-:Y:S05]  /*03c0*/  BSYNC.RECONVERGENT B0 ;  /* 0x0000000000007941 */ /* 0x000fea0003800200 */
.L_x_6:
[----:B------:R-:W3:Y:S01]  /*03d0*/  LDCU.64 UR6, c[0x0][0x888] ;  /* 0x00011100ff0677ac */ /* 0x000ee20008000a00 */
[----:B------:R-:W-:Y:S02]  /*03e0*/  UISETP.EQ.U32.AND UP1, UPT, UR4, URZ, UPT ;  /* 0x000000ff0400728c */ /* 0x000fe4000bf22070 */
[----:B------:R-:W-:Y:S02]  /*03f0*/  UPLOP3.LUT UP2, UPT, UPT, UPT, UPT, 0x80, 0x8 ;  /* 0x000000000008789c */ /* 0x000fe40003f4f070 */
[----:B---3--:R-:W-:-:S04]  /*0400*/  UISETP.NE.U32.AND UP0, UPT, UR6, URZ, UPT ;  /* 0x000000ff0600728c */ /* 0x008fc8000bf05070 */
[----:B------:R-:W-:-:S04]  /*0410*/  UISETP.NE.AND.EX UP0, UPT, UR7, URZ, UPT, UP0 ;  /* 0x000000ff0700728c */ /* 0x000fc8000bf05300 */
[----:B------:R-:W-:-:S04]  /*0420*/  UISETP.EQ.OR.EX UP3, UPT, UR5, URZ, !UP0, UP1 ;  /* 0x000000ff0500728c */ /* 0x000fc8000c762710 */
[----:B------:R-:W-:-:S05]  /*0430*/  UP2UR UR44, UPR, URZ, 0x8 ;  /* 0x00000008ff2c7883 */ /* 0x000fca0008000000 */
[----:B------:R-:W-:Y:S07]  /*0440*/  BRA.U !UP3, `(.L_x_8) ;  /* 0x000000010b207547 */ /* 0x000fee000b800000 */
[----:B------:R-:W-:Y:S01]  /*0450*/  UISETP.NE.U32.AND UP2, UPT, UR4, URZ, UPT ;  /* 0x000000ff0400728c */ /* 0x000fe2000bf45070 */
[----:B-----5:R-:W-:Y:S01]  /*0460*/  FSETP.NEU.AND P0, PT, R81, RZ, PT ;  /* 0x000000ff5100720b */ /* 0x020fe20003f0d000 */
[----:B------:R-:W-:Y:S02]  /*0470*/  USEL UR4, URZ, 0xffffffff, UP0 ;  /* 0xffffffffff047887 */ /* 0x000fe40008000000 */
[----:B------:R-:W-:-:S10]  /*0480*/  UISETP.NE.AND.EX UP2, UPT, UR5, URZ, UPT, UP2 ;  /* 0x000000ff0500728c */ /* 0x000fd4000bf45320 */
[----:B------:R-:W-:Y:S01]  /*0490*/  VOTEU.ANY UP1, P0 ;  /* 0x0000000000ff7886 */ /* 0x000fe20000020100 */
[----:B------:R-:W-:-:S04]  /*04a0*/  @!UP2 USEL UR4, URZ, 0xffffffff, UP1 ;  /* 0xffffffffff04a887 */ /* 0x000fc80008800000 */
[----:B------:R-:W-:-:S04]  /*04b0*/  ULOP3.LUT UR4, UR4, 0x1, URZ, 0xc0, !UPT ;  /* 0x0000000104047892 */ /* 0x000fc8000f8ec0ff */
[----:B------:R-:W-:-:S11]  /*04c0*/  UISETP.NE.U32.AND UP2, UPT, UR4, 0x1, UPT ;  /* 0x000000010400788c */ /* 0x000fd6000bf45070 */
.L_x_8:
[----:B-1----:R-:W1:Y:S01]  /*04d0*/  SHFL.IDX PT, R2, R169, RZ, 0x1f ;  /* 0x00001fffa9027589 */ /* 0x002e6200000e0000 */
[----:B------:R-:W-:-:S04]  /*04e0*/  UISETP.NE.AND UP1, UPT, UR8, 0x2, UPT ;  /* 0x000000020800788c */ /* 0x000fc8000bf25270 */
[----:B------:R-:W-:Y:S01]  /*04f0*/  USEL UR13, URZ, 0x1, UP1 ;  /* 0x00000001ff0d7887 */ /* 0x000fe20008800000 */
[----:B-1----:R-:W-:-:S13]  /*0500*/  ISETP.NE.AND P0, PT, R2, RZ, PT ;  /* 0x000000ff0200720c */ /* 0x002fda0003f05270 */
[----:B------:R-:W-:Y:S05]  /*0510*/  @P0 BRA `(.L_x_9) ;  /* 0x0000000400440947 */ /* 0x000fea0003800000 */
[----:B------:R-:W-:Y:S01]  /*0520*/  ELECT P0, URZ, PT ;  /* 0x0000000000ff782f */ /* 0x000fe20003800000 */
[----:B------:R-:W-:-:S12]  /*0530*/  BSSY.RECONVERGENT B0, `(.L_x_9) ;  /* 0x000004f000007945 */ /* 0x000fd80003800200 */
[----:B------:R-:W-:Y:S05]  /*0540*/  @!P0 BRA `(.L_x_10) ;  /* 0x0000000400348947 */ /* 0x000fea0003800000 */
[----:B------:R-:W1:Y:S01]  /*0550*/  S2UR UR5, SR_CgaCtaId ;  /* 0x00000000000579c3 */ /* 0x000e620000008800 */
[----:B------:R-:W-:Y:S01]  /*0560*/  UMOV UR6, 0x400 ;  /* 0x0000040000067882 */ /* 0x000fe20000000000 */
[----:B------:R-:W-:Y:S01]  /*0570*/  UMOV UR4, 0x1 ;  /* 0x0000000100047882 */ /* 0x000fe20000000000 */
[----:B-1----:R-:W-:Y:S02]  /*0580*/  ULEA UR5, UR5, UR6, 0x18 ;  /* 0x0000000605057291 */ /* 0x002fe4000f8ec0ff */
[----:B------:R-:W-:-:S04]  /*0590*/  UIADD3 UR6, UPT, UPT, -UR4, 0x100000, URZ ;  /* 0x0010000004067890 */ /* 0x000fc8000fffe1ff */
[----:B------:R-:W-:Y:S02]  /*05a0*/  USHF.L.U32 UR7, UR6, 0xb, URZ ;  /* 0x0000000b06077899 */ /* 0x000fe400080006ff */
[----:B------:R-:W-:Y:S01]  /*05b0*/  USHF.L.U32 UR6, UR6, 0x1, URZ ;  /* 0x0000000106067899 */ /* 0x000fe200080006ff */
[----:B------:R-:W1:Y:S11]  /*05c0*/  FENCE.VIEW.ASYNC.S ;  /* 0x00000000000073c6 */ /* 0x000e760000000000 */
[----:B-1----:R1:W3:Y:S01]  /*05d0*/  SYNCS.EXCH.64 URZ, [UR5], UR6 ;  /* 0x0000000605ff75b2 */ /* 0x0022e20008000100 */
[----:B------:R1:W4:Y:S01]  /*05e0*/  SYNCS.EXCH.64 URZ, [UR5+0x110], UR6 ;  /* 0x0001100605ff75b2 */ /* 0x0003220008000100 */
[----:B------:R1:W1:Y:S01]  /*05f0*/  SYNCS.EXCH.64 URZ, [UR5+0x8], UR6 ;  /* 0x0000080605ff75b2 */ /* 0x0002620008000100 */
        /* <DEDUP_REMOVED lines=65> */
[----:B---34-:R-:W-:Y:S01]  /*0a10*/  NOP ;  /* 0x0000000000007918 */ /* 0x018fe20000000000 */
.L_x_10:
[----:B-1----:R-:W-:Y:S05]  /*0a20*/  BSYNC.RECONVERGENT B0 ;  /* 0x0000000000007941 */ /* 0x002fea0003800200 */
.L_x_9:
[----:B------:R-:W1:Y:S01]  /*0a30*/  SHFL.IDX PT, R2, R169, RZ, 0x1f ;  /* 0x00001fffa9027589 */ /* 0x000e6200000e0000 */
[----:B------:R-:W-:Y:S01]  /*0a40*/  NOP ;  /* 0x0000000000007918 */ /* 0x000fe20000000000 */
[----:B-1----:R-:W-:-:S13]  /*0a50*/  ISETP.NE.AND P0, PT, R2, 0x1, PT ;  /* 0x000000010200780c */ /* 0x002fda0003f05270 */
[----:B------:R-:W-:Y:S05]  /*0a60*/  @P0 BRA `(.L_x_11) ;  /* 0x0000000000400947 */ /* 0x000fea0003800000 */
[----:B------:R-:W1:Y:S01]  /*0a70*/  S2UR UR6, SR_CgaCtaId ;  /* 0x00000000000679c3 */ /* 0x000e620000008800 */
[----:B------:R-:W-:Y:S01]  /*0a80*/  UMOV UR7, 0x400 ;  /* 0x0000040000077882 */ /* 0x000fe20000000000 */
[----:B------:R-:W-:Y:S01]  /*0a90*/  UMOV UR5, 0x20 ;  /* 0x0000002000057882 */ /* 0x000fe20000000000 */
[----:B------:R-:W-:Y:S01]  /*0aa0*/  UMOV UR4, 0x80 ;  /* 0x0000008000047882 */ /* 0x000fe20000000000 */
[----:B------:R-:W-:-:S04]  /*0ab0*/  UIADD3 UR10, UPT, UPT, -UR5, 0x100000, URZ ;  /* 0x00100000050a7890 */ /* 0x000fc8000fffe1ff */
[----:B------:R-:W-:Y:S02]  /*0ac0*/  USHF.L.U32 UR11, UR10, 0xb, URZ ;  /* 0x0000000b0a0b7899 */ /* 0x000fe400080006ff */
[----:B------:R-:W-:Y:S02]  /*0ad0*/  USHF.L.U32 UR10, UR10, 0x1, URZ ;  /* 0x000000010a0a7899 */ /* 0x000fe400080006ff */
[----:B------:R-:W-:-:S04]  /*0ae0*/  UIADD3 UR4, UPT, UPT, -UR4, 0x100000, URZ ;  /* 0x0010000004047890 */ /* 0x000fc8000fffe1ff */
[----:B------:R-:W-:Y:S02]  /*0af0*/  USHF.L.U32 UR5, UR4, 0xb, URZ ;  /* 0x0000000b04057899 */ /* 0x000fe400080006ff */
[----:B------:R-:W-:Y:S01]  /*0b00*/  USHF.L.U32 UR4, UR4, 0x1, URZ ;  /* 0x0000000104047899 */ /* 0x000fe200080006ff */
[----:B------:R-:W-:Y:S01]  /*0b10*/  ELECT P0, URZ, PT ;  /* 0x0000000000ff782f */ /* 0x000fe20003800000 */
[----:B-1----:R-:W-:Y:S01]  /*0b20*/  ULEA UR6, UR6, UR7, 0x18 ;  /* 0x0000000706067291 */ /* 0x002fe2000f8ec0ff */
[----:B------:R-:W1:Y:S11]  /*0b30*/  FENCE.VIEW.ASYNC.S ;  /* 0x00000000000073c6 */ /* 0x000e760000000000 */
[----:B-1----:R1:W3:Y:S01]  /*0b40*/  SYNCS.EXCH.64 URZ, [UR6+0x220], UR10 ;  /* 0x0002200a06ff75b2 */ /* 0x0022e20008000100 */
[----:B------:R1:W4:Y:S01]  /*0b50*/  SYNCS.EXCH.64 URZ, [UR6+0x228], UR4 ;  /* 0x0002280406ff75b2 */ /* 0x0003220008000100 */
[----:B------:R-:W-:Y:S01]  /*0b60*/  NOP ;  /* 0x0000000000007918 */ /* 0x000fe20000000000 */
.L_x_11:
[----:B------:R-:W2:Y:S01]  /*0b70*/  SHFL.IDX PT, R2, R169, RZ, 0x1f ;  /* 0x00001fffa9027589 */ /* 0x000ea200000e0000 */
[----:B------:R-:W-:Y:S01]  /*0b80*/  NOP ;  /* 0x0000000000007918 */ /* 0x000fe20000000000 */
[----:B--2---:R-:W-:-:S13]  /*0b90*/  ISETP.NE.AND P0, PT, R2, 0x3, PT ;  /* 0x000000030200780c */ /* 0x004fda0003f05270 */
[----:B------:R-:W-:Y:S05]  /*0ba0*/  @P0 BRA `(.L_x_12) ;  /* 0x0000000000300947 */ /* 0x000fea0003800000 */
[----:B-1----:R-:W1:Y:S01]  /*0bb0*/  S2UR UR5, SR_CgaCtaId ;  /* 0x00000000000579c3 */ /* 0x002e620000008800 */
[----:B------:R-:W-:Y:S01]  /*0bc0*/  UMOV UR6, 0x400 ;  /* 0x0000040000067882 */ /* 0x000fe20000000000 */
[----:B------:R-:W-:Y:S01]  /*0bd0*/  UMOV UR4, 0x20 ;  /* 0x0000002000047882 */ /* 0x000fe20000000000 */
[----:B------:R-:W-:Y:S01]  /*0be0*/  ELECT P0, URZ, PT ;  /* 0x0000000000ff782f */ /* 0x000fe20003800000 */
[----:B-1----:R-:W-:Y:S02]  /*0bf0*/  ULEA UR5, UR5, UR6, 0x18 ;  /* 0x0000000605057291 */ /* 0x002fe4000f8ec0ff */
[----:B------:R-:W-:-:S04]  /*0c00*/  UIADD3 UR6, UPT, UPT, -UR4, 0x100000, URZ ;  /* 0x0010000004067890 */ /* 0x000fc8000fffe1ff */
[----:B------:R-:W-:Y:S02]  /*0c10*/  USHF.L.U32 UR7, UR6, 0xb, URZ ;  /* 0x0000000b06077899 */ /* 0x000fe400080006ff */
[----:B------:R-:W-:Y:S01]  /*0c20*/  USHF.L.U32 UR6, UR6, 0x1, URZ ;  /* 0x0000000106067899 */ /* 0x000fe200080006ff */
[----:B------:R-:W1:Y:S11]  /*0c30*/  FENCE.VIEW.ASYNC.S ;  /* 0x00000000000073c6 */ /* 0x000e760000000000 */
[----:B-1----:R2:W1:Y:S01]  /*0c40*/  SYNCS.EXCH.64 URZ, [UR5+0x230], UR6 ;  /* 0x0002300605ff75b2 */ /* 0x0024620008000100 */
[----:B------:R2:W1:Y:S02]  /*0c50*/  SYNCS.EXCH.64 URZ, [UR5+0x238], UR6 ;  /* 0x0002380605ff75b2 */ /* 0x0004640008000100 */
[----:B--2---:R-:W-:Y:S01]  /*0c60*/  NOP ;  /* 0x0000000000007918 */ /* 0x004fe20000000000 */
.L_x_12:
[----:B------:R-:W2:Y:S01]  /*0c70*/  SHFL.IDX PT, R2, R169, RZ, 0x1f ;  /* 0x00001fffa9027589 */ /* 0x000ea200000e0000 */
[----:B------:R-:W-:Y:S01]  /*0c80*/  NOP ;  /* 0x0000000000007918 */ /* 0x000fe20000000000 */
[----:B--2---:R-:W-:-:S13]  /*0c90*/  ISETP.NE.AND P0, PT, R2, 0x4, PT ;  /* 0x000000040200780c */ /* 0x004fda0003f05270 */
[----:B------:R-:W-:Y:S05]  /*0ca0*/  @P0 BRA `(.L_x_13) ;  /* 0x00000000004c0947 */ /* 0x000fea0003800000 */
[----:B-1----:R-:W1:Y:S01]  /*0cb0*/  S2UR UR5, SR_CgaCtaId ;  /* 0x00000000000579c3 */ /* 0x002e620000008800 */
[----:B------:R-:W-:Y:S01]  /*0cc0*/  UMOV UR7, 0x100 ;  /* 0x0000010000077882 */ /* 0x000fe20000000000 */
[----:B------:R-:W-:Y:S01]  /*0cd0*/  UMOV UR6, 0x400 ;  /* 0x0000040000067882 */ /* 0x000fe20000000000 */
[----:B------:R-:W-:Y:S01]  /*0ce0*/  USEL UR7, UR7, 0xe0, UP2 ;  /* 0x000000e007077887 */ /* 0x000fe20009000000 */
[----:B------:R-:W-:Y:S01]  /*0cf0*/  UMOV UR4, 0x1 ;  /* 0x0000000100047882 */ /* 0x000fe20000000000 */
[----:B------:R-:W-:Y:S01]  /*0d00*/  ELECT P0, URZ, PT ;  /* 0x0000000000ff782f */ /* 0x000fe20003800000 */
[----:B------:R-:W-:-:S04]  /*0d10*/  UIADD3 UR10, UPT, UPT, -UR4, 0x100000, URZ ;  /* 0x00100000040a7890 */ /* 0x000fc8000fffe1ff */
[----:B------:R-:W-:Y:S02]  /*0d20*/  USHF.L.U32 UR11, UR10, 0xb, URZ ;  /* 0x0000000b0a0b7899 */ /* 0x000fe400080006ff */
[----:B------:R-:W-:Y:S02]  /*0d30*/  USHF.L.U32 UR10, UR10, 0x1, URZ ;  /* 0x000000010a0a7899 */ /* 0x000fe400080006ff */
[----:B-1----:R-:W-:Y:S02]  /*0d40*/  ULEA UR5, UR5, UR6, 0x18 ;  /* 0x0000000605057291 */ /* 0x002fe4000f8ec0ff */
[----:B------:R-:W-:-:S04]  /*0d50*/  UIADD3 UR6, UPT, UPT, -UR7, 0x100000, URZ ;  /* 0x0010000007067890 */ /* 0x000fc8000fffe1ff */
[----:B------:R-:W-:Y:S02]  /*0d60*/  USHF.L.U32 UR7, UR6, 0xb, URZ ;  /* 0x0000000b06077899 */ /* 0x000fe400080006ff */
[----:B------:R-:W-:Y:S01]  /*0d70*/  USHF.L.U32 UR6, UR6, 0x1, URZ ;  /* 0x0000000106067899 */ /* 0x000fe200080006ff */
[----:B------:R-:W1:Y:S03]  /*0d80*/  FENCE.VIEW.ASYNC.S ;  /* 0x00000000000073c6 */ /* 0x000e660000000000 */
[----:B-1----:R2:W1:Y:S08]  /*0d90*/  SYNCS.EXCH.64 URZ, [UR5+0x240], UR10 ;  /* 0x0002400a05ff75b2 */ /* 0x0024700008000100 */
[----:B------:R2:W1:Y:S01]  /*0da0*/  SYNCS.EXCH.64 URZ, [UR5+0x250], UR6 ;  /* 0x0002500605ff75b2 */ /* 0x0004620008000100 */
[----:B------:R2:W1:Y:S01]  /*0db0*/  SYNCS.EXCH.64 URZ, [UR5+0x248], UR10 ;  /* 0x0002480a05ff75b2 */ /* 0x0004620008000100 */
[----:B------:R2:W1:Y:S02]  /*0dc0*/  SYNCS.EXCH.64 URZ, [UR5+0x258], UR6 ;  /* 0x0002580605ff75b2 */ /* 0x0004640008000100 */
[----:B--2---:R-:W-:Y:S01]  /*0dd0*/  NOP ;  /* 0x0000000000007918 */ /* 0x004fe20000000000 */
.L_x_13:
[----:B------:R-:W2:Y:S01]  /*0de0*/  SHFL.IDX PT, R2, R169, RZ, 0x1f ;  /* 0x00001fffa9027589 */ /* 0x000ea200000e0000 */
[----:B------:R-:W-:Y:S01]  /*0df0*/  NOP ;  /* 0x0000000000007918 */ /* 0x000fe20000000000 */
[----:B--2---:R-:W-:-:S13]  /*0e00*/  ISETP.NE.AND P0, PT, R2, 0x5, PT ;  /* 0x000000050200780c */ /* 0x004fda0003f05270 */
[----:B------:R-:W-:Y:S05]  /*0e10*/  @P0 BRA `(.L_x_14) ;  /* 0x0000000000580947 */ /* 0x000fea0003800000 */
[----:B-1----:R-:W1:Y:S01]  /*0e20*/  S2UR UR6, SR_CgaCtaId ;  /* 0x00000000000679c3 */ /* 0x002e620000008800 */
        /* <DEDUP_REMOVED lines=12> */
[----:B-1----:R2:W1:Y:S01]  /*0ef0*/  SYNCS.EXCH.64 URZ, [UR6+0x260], UR10 ;  /* 0x0002600a06ff75b2 */ /* 0x0024620008000100 */
[----:B------:R2:W1:Y:S01]  /*0f00*/  SYNCS.EXCH.64 URZ, [UR6+0x280], UR4 ;  /* 0x0002800406ff75b2 */ /* 0x0004620008000100 */
[----:B------:R2:W1:Y:S01]  /*0f10*/  SYNCS.EXCH.64 URZ, [UR6+0x268], UR10 ;  /* 0x0002680a06ff75b2 */ /* 0x0004620008000100 */
[----:B------:R2:W1:Y:S01]  /*0f20*/  SYNCS.EXCH.64 URZ, [UR6+0x288], UR4 ;  /* 0x0002880406ff75b2 */ /* 0x0004620008000100 */
[----:B------:R2:W1:Y:S01]  /*0f30*/  SYNCS.EXCH.64 URZ, [UR6+0x270], UR10 ;  /* 0x0002700a06ff75b2 */ /* 0x0004620008000100 */
[----:B------:R2:W1:Y:S01]  /*0f40*/  SYNCS.EXCH.64 URZ, [UR6+0x290], UR4 ;  /* 0x0002900406ff75b2 */ /* 0x0004620008000100 */
[----:B------:R2:W1:Y:S01]  /*0f50*/  SYNCS.EXCH.64 URZ, [UR6+0x278], UR10 ;  /* 0x0002780a06ff75b2 */ /* 0x0004620008000100 */
[----:B------:R2:W1:Y:S02]  /*0f60*/  SYNCS.EXCH.64 URZ, [UR6+0x298], UR4 ;  /* 0x0002980406ff75b2 */ /* 0x0004640008000100 */
[----:B--2---:R-:W-:Y:S01]  /*0f70*/  NOP ;  /* 0x0000000000007918 */ /* 0x004fe20000000000 */
.L_x_14:
        /* <DEDUP_REMOVED lines=14> */
[----:B------:R2:W1:Y:S01]  /*1060*/  SYNCS.EXCH.64 URZ, [UR5+0x2b0], UR6 ;  /* 0x0002b00605ff75b2 */ /* 0x0004620008000100 */
[----:B------:R2:W1:Y:S01]  /*1070*/  SYNCS.EXCH.64 URZ, [UR5+0x2a8], UR6 ;  /* 0x0002a80605ff75b2 */ /* 0x0004620008000100 */
[----:B------:R2:W1:Y:S02]  /*1080*/  SYNCS.EXCH.64 URZ, [UR5+0x2b8], UR6 ;  /* 0x0002b80605ff75b2 */ /* 0x0004640008000100 */
[----:B--2---:R-:W-:Y:S01]  /*1090*/  NOP ;  /* 0x0000000000007918 */ /* 0x004fe20000000000 */
.L_x_15:
[----:B-1----:R-:W1:Y:S01]  /*10a0*/  S2UR UR5, SR_CTAID.X ;  /* 0x00000000000579c3 */ /* 0x002e620000002500 */
[----:B------:R-:W-:-:S05]  /*10b0*/  CS2R.32 R165, SR_CgaSize ;  /* 0x0000000000a57805 */ /* 0x000fca0000008a00 */
[----:B------:R-:W-:-:S05]  /*10c0*/  IMAD R165, R165, -0xa0, RZ ;  /* 0xffffff60a5a57824 */ /* 0x000fca00078e02ff */
[----:B------:R-:W-:-:S14]  /*10d0*/  R2UR UR7, R165 ;  /* 0x00000000a50772ca */ /* 0x000fdc00000e0000 */
[----:B------:R-:W2:Y:S01]  /*10e0*/  LDCU UR7, c[0x0][UR7+0x2b0] ;  /* 0x00005600070777ac */ /* 0x000ea20008000800 */
[----:B------:R-:W-:Y:S01]  /*10f0*/  NOP ;  /* 0x0000000000007918 */ /* 0x000fe20000000000 */
[----:B------:R-:W-:-:S05]  /*1100*/  CS2R.32 R165, SR_CgaSize ;  /* 0x0000000000a57805 */ /* 0x000fca0000008a00 */
[----:B------:R-:W-:-:S05]  /*1110*/  IMAD R165, R165, -0xa0, RZ ;  /* 0xffffff60a5a57824 */ /* 0x000fca00078e02ff */
[----:B------:R-:W-:-:S14]  /*1120*/  R2UR UR6, R165 ;  /* 0x00000000a50672ca */ /* 0x000fdc00000e0000 */
[----:B------:R-:W3:Y:S01]  /*1130*/  LDCU UR6, c[0x0][UR6+0x2b4] ;  /* 0x00005680060677ac */ /* 0x000ee20008000800 */
[----:B------:R-:W4:Y:S08]  /*1140*/  S2UR UR4, SR_CTAID.Y ;  /* 0x00000000000479c3 */ /* 0x000f300000002600 */
[----:B------:R-:W3:Y:S01]  /*1150*/  LDC R9, c[0x0][0xb24] ;  /* 0x0002c900ff097b82 */ /* 0x000ee20000000800 */
[----:B-1----:R-:W-:-:S02]  /*1160*/  I2FP.F32.U32 R5, UR5 ;  /* 0x0000000500057c45 */ /* 0x002fc40008201000 */
[----:B------:R-:W-:-:S05]  /*1170*/  CS2R.32 R3, SR_CgaSize ;  /* 0x0000000000037805 */ /* 0x000fca0000008a00 */
[----:B------:R-:W-:-:S06]  /*1180*/  IMAD R3, R3, -0xa0, RZ ;  /* 0xffffff6003037824 */ /* 0x000fcc00078e02ff */
[----:B------:R-:W1:Y:S01]  /*1190*/  LDC R3, c[0x0][R3+0x2a0] ;  /* 0x0000a80003037b82 */ /* 0x000e620000000800 */
[----:B------:R-:W-:Y:S01]  /*11a0*/  MOV R165, UR5 ;  /* 0x0000000500a57c02 */ /* 0x000fe20008000f00 */
[----:B--2---:R-:W-:Y:S01]  /*11b0*/  FMUL R5, R5, UR7 ;  /* 0x0000000705057c20 */ /* 0x004fe20008400000 */
[----:B----4-:R-:W-:Y:S02]  /*11c0*/  I2FP.F32.U32 R4, UR4 ;  /* 0x0000000400047c45 */ /* 0x010fe40008201000 */
[----:B------:R-:W-:-:S05]  /*11d0*/  CS2R.32 R2, SR_CgaSize ;  /* 0x0000000000027805 */ /* 0x000fca0000008a00 */
[----:B------:R-:W-:-:S06]  /*11e0*/  IMAD R2, R2, -0xa0, RZ ;  /* 0xffffff6002027824 */ /* 0x000fcc00078e02ff */
[----:B------:R-:W2:Y:S01]  /*11f0*/  LDC R2, c[0x0][R2+0x2a4] ;  /* 0x0000a90002027b82 */ /* 0x000ea20000000800 */
[----:B------:R-:W4:Y:S01]  /*1200*/  F2I.U32.TRUNC.NTZ R154, R5 ;  /* 0x00000005009a7305 */ /* 0x000f22000020f000 */
[----:B------:R-:W-:Y:S01]  /*1210*/  MOV R155, UR4 ;  /* 0x00000004009b7c02 */ /* 0x000fe20008000f00 */
[----:B---3--:R-:W-:-:S05]  /*1220*/  FMUL R4, R4, UR6 ;  /* 0x0000000604047c20 */ /* 0x008fca0008400000 */
[----:B------:R-:W-:Y:S01]  /*1230*/  BAR.SYNC.DEFER_BLOCKING 0x0 ;  /* 0x0000000000007b1d */ /* 0x000fe20000010000 */
[----:B------:R-:W-:-:S05]  /*1240*/  ISETP.GE.AND P0, PT, R9, 0x1, PT ;  /* 0x000000010900780c */ /* 0x000fca0003f06270 */
[----:B------:R-:W3:Y:S02]  /*1250*/  F2I.U32.TRUNC.NTZ R143, R4 ;  /* 0x00000004008f7305 */ /* 0x000ee4000020f000 */
[----:B------:R-:W2:Y:S01]  /*1260*/  S2UR UR36, SR_CTAID.Z ;  /* 0x00000000002479c3 */ /* 0x000ea20000002700 */
[----:B----4-:R-:W-:-:S05]  /*1270*/  IADD3 R154, PT, PT, -R154, RZ, RZ ;  /* 0x000000ff9a9a7210 */ /* 0x010fca0007ffe1ff */
[----:B-1----:R-:W-:Y:S01]  /*1280*/  IMAD R154, R3, R154, UR5 ;  /* 0x00000005039a7e24 */ /* 0x002fe2000f8e029a */
[----:B---3--:R-:W-:-:S05]  /*1290*/  IADD3 R143, PT, PT, -R143, RZ, RZ ;  /* 0x000000ff8f8f7210 */ /* 0x008fca0007ffe1ff */
[----:B--2---:R-:W-:Y:S01]  /*12a0*/  IMAD R143, R2, R143, UR4 ;  /* 0x00000004028f7e24 */ /* 0x004fe2000f8e028f */
[----:B------:R-:W-:Y:S06]  /*12b0*/  @!P0 BRA `(.L_x_16) ;  /* 0x0000000000b88947 */ /* 0x000fec0003800000 */
[----:B------:R-:W1:Y:S01]  /*12c0*/  LDC.64 R4, c[0x0][0xb18] ;  /* 0x0002c600ff047b82 */ /* 0x000e620000000a00 */
[----:B------:R-:W-:-:S07]  /*12d0*/  ISETP.NE.AND P0, PT, R9, 0x1, PT ;  /* 0x000000010900780c */ /* 0x000fce0003f05270 */
[----:B------:R-:W2:Y:S08]  /*12e0*/  LDC R10, c[0x0][0xb0c] ;  /* 0x0002c300ff0a7b82 */ /* 0x000eb00000000800 */
[----:B------:R-:W3:Y:S08]  /*12f0*/  LDC R11, c[0x0][0x370] ;  /* 0x0000dc00ff0b7b82 */ /* 0x000ef00000000800 */
[----:B------:R-:W4:Y:S01]  /*1300*/  LDC R12, c[0x0][0x374] ;  /* 0x0000dd00ff0c7b82 */ /* 0x000f220000000800 */
[----:B-1----:R-:W-:-:S07]  /*1310*/  ISETP.NE.AND P1, PT, R4, 0x1, PT ;  /* 0x000000010400780c */ /* 0x002fce0003f25270 */
[----:B------:R-:W3:Y:S01]  /*1320*/  LDC.64 R6, c[0x0][0xb10] ;  /* 0x0002c400ff067b82 */ /* 0x000ee20000000a00 */
[----:B--2---:R-:W-:-:S07]  /*1330*/  ISETP.NE.AND P2, PT, R10, 0x1, PT ;  /* 0x000000010a00780c */ /* 0x004fce0003f45270 */
[----:B------:R-:W1:Y:S08]  /*1340*/  LDC R8, c[0x0][0xb20] ;  /* 0x0002c800ff087b82 */ /* 0x000e700000000800 */
[----:B------:R-:W2:Y:S01]  /*1350*/  LDC.64 R2, c[0x0][0xb28] ;  /* 0x0002ca00ff027b82 */ /* 0x000ea20000000a00 */
[----:B----4-:R-:W-:-:S04]  /*1360*/  IMAD.HI.U32 R13, R12, R5, RZ ;  /* 0x000000050c0d7227 */ /* 0x010fc800078e00ff */
[----:B------:R-:W-:-:S04]  /*1370*/  IMAD.HI.U32 R5, R155, R5, RZ ;  /* 0x000000059b057227 */ /* 0x000fc800078e00ff */
[----:B---3--:R-:W-:-:S04]  /*1380*/  IMAD.HI.U32 R14, R11, R6, RZ ;  /* 0x000000060b0e7227 */ /* 0x008fc800078e00ff */
[----:B------:R-:W-:Y:S01]  /*1390*/  IMAD.HI.U32 R16, R165, R6, RZ ;  /* 0x00000006a5107227 */ /* 0x000fe200078e00ff */
[-C--:B------:R-:W-:Y:S02]  /*13a0*/  @P2 SHF.R.U32.HI R11, RZ, R7.reuse, R14 ;  /* 0x00000007ff0b2219 */ /* 0x080fe4000001160e */
[-C--:B-1----:R-:W-:Y:S02]  /*13b0*/  @P1 SHF.R.U32.HI R12, RZ, R8.reuse, R13 ;  /* 0x00000008ff0c1219 */ /* 0x082fe4000001160d */
[----:B------:R-:W-:Y:S02]  /*13c0*/  SHF.R.U32.HI R8, RZ, R8, R5 ;  /* 0x00000008ff087219 */ /* 0x000fe40000011605 */
[----:B------:R-:W-:Y:S02]  /*13d0*/  SHF.R.U32.HI R16, RZ, R7, R16 ;  /* 0x00000007ff107219 */ /* 0x000fe40000011610 */
[----:B------:R-:W-:Y:S01]  /*13e0*/  SEL R5, R155, R8, !P1 ;  /* 0x000000089b057207 */ /* 0x000fe20004800000 */
[----:B--2---:R-:W-:Y:S01]  /*13f0*/  IMAD.HI.U32 R14, R12, R2, RZ ;  /* 0x000000020c0e7227 */ /* 0x004fe200078e00ff */
[----:B------:R-:W-:-:S03]  /*1400*/  SEL R7, R165, R16, !P2 ;  /* 0x00000010a5077207 */ /* 0x000fc60005000000 */
[----:B------:R-:W-:Y:S01]  /*1410*/  IMAD.HI.U32 R6, R11, R2, RZ ;  /* 0x000000020b067227 */ /* 0x000fe200078e00ff */
[----:B------:R-:W-:-:S04]  /*1420*/  @P0 SHF.R.U32.HI R12, RZ, R3, R14 ;  /* 0x00000003ff0c0219 */ /* 0x000fc8000001160e */
[----:B------:R-:W-:Y:S01]  /*1430*/  @P0 SHF.R.U32.HI R11, RZ, R3, R6 ;  /* 0x00000003ff0b0219 */ /* 0x000fe20000011606 */
[----:B------:R-:W-:-:S04]  /*1440*/  IMAD R12, R12, R9, RZ ;  /* 0x000000090c0c7224 */ /* 0x000fc800078e02ff */
[----:B------:R-:W-:Y:S01]  /*1450*/  IMAD R6, R11, R9, RZ ;  /* 0x000000090b067224 */ /* 0x000fe200078e02ff */
[----:B------:R-:W-:-:S04]  /*1460*/  ISETP.GE.AND P1, PT, R5, R12, PT ;  /* 0x0000000c0500720c */ /* 0x000fc80003f26270 */
[----:B------:R-:W-:Y:S01]  /*1470*/  ISETP.GE.OR P1, PT, R7, R6, P1 ;  /* 0x000000060700720c */ /* 0x000fe20000f26670 */
[----:B------:R-:W-:-:S05]  /*1480*/  IMAD.HI.U32 R6, R5, R2, RZ ;  /* 0x0000000205067227 */ /* 0x000fca00078e00ff */
[----:B------:R-:W-:-:S04]  /*1490*/  SHF.R.U32.HI R6, RZ, R3, R6 ;  /* 0x00000003ff067219 */ /* 0x000fc80000011606 */
[----:B------:R-:W-:-:S03]  /*14a0*/  SEL R6, R5, R6, !P0 ;  /* 0x0000000605067207 */ /* 0x000fc60004000000 */
[----:B------:R-:W-:Y:S01]  /*14b0*/  @!P1 IMAD.HI.U32 R8, R7, R2, RZ ;  /* 0x0000000207089227 */ /* 0x000fe200078e00ff */
[----:B------:R-:W-:-:S04]  /*14c0*/  IADD3 R2, PT, PT, -R6, RZ, RZ ;  /* 0x000000ff06027210 */ /* 0x000fc80007ffe1ff */
[----:B------:R-:W-:Y:S01]  /*14d0*/  @!P1 SHF.R.U32.HI R8, RZ, R3, R8 ;  /* 0x00000003ff089219 */ /* 0x000fe20000011608 */
[----:B------:R-:W-:-:S03]  /*14e0*/  IMAD R2, R9, R2, R5 ;  /* 0x0000000209027224 */ /* 0x000fc600078e0205 */
[----:B------:R-:W-:Y:S02]  /*14f0*/  @!P1 SEL R3, R7, R8, !P0 ;  /* 0x0000000807039207 */ /* 0x000fe40004000000 */
[----:B------:R-:W-:-:S03]  /*1500*/  IADD3 R8, PT, PT, -R5, RZ, RZ ;  /* 0x000000ff05087210 */ /* 0x000fc60007ffe1ff */
[--C-:B------:R-:W-:Y:S02]  /*1510*/  @!P1 IMAD.IADD R6, R6, 0x1, -R3.reuse ;  /* 0x0000000106069824 */ /* 0x100fe400078e0a03 */
[----:B------:R-:W-:Y:S01]  /*1520*/  @!P1 IMAD R3, R2, R11, R3 ;  /* 0x0000000b02039224 */ /* 0x000fe200078e0203 */
[----:B------:R-:W-:Y:S01]  /*1530*/  IADD3 R2, PT, PT, -R7, RZ, RZ ;  /* 0x000000ff07027210 */ /* 0x000fe20007ffe1ff */
[----:B------:R-:W-:Y:S02]  /*1540*/  @!P1 IMAD R5, R6, R9, R7 ;  /* 0x0000000906059224 */ /* 0x000fe400078e0207 */
[----:B------:R-:W-:Y:S02]  /*1550*/  IMAD R8, R4, R8, R155 ;  /* 0x0000000804087224 */ /* 0x000fe400078e029b */
[----:B------:R-:W-:Y:S02]  /*1560*/  @!P1 IMAD.MOV.U32 R7, RZ, RZ, R3 ;  /* 0x000000ffff079224 */ /* 0x000fe400078e0003 */
[----:B------:R-:W-:-:S02]  /*1570*/  IMAD R2, R10, R2, R165 ;  /* 0x000000020a027224 */ /* 0x000fc400078e02a5 */
[----:B------:R-:W-:Y:S02]  /*1580*/  IMAD R155, R5, R4, R8 ;  /* 0x00000004059b7224 */ /* 0x000fe400078e0208 */
[----:B------:R-:W-:Y:S02]  /*1590*/  IMAD R165, R7, R10, R2 ;  /* 0x0000000a07a57224 */ /* 0x000fe400078e0202 */
.L_x_16:
[----:B------:R-:W1:Y:S01]  /*15a0*/  LDCU UR4, c[0x0][0xb30] ;  /* 0x00016600ff0477ac */ /* 0x000e620008000800 */
[----:B------:R-:W2:Y:S08]  /*15b0*/  S2UR UR37, SR_CgaCtaId ;  /* 0x00000000002579c3 */ /* 0x000eb00000008800 */
[----:B------:R-:W3:Y:S01]  /*15c0*/  LDC R72, c[0x0][0xb24] ;  /* 0x0002c900ff487b82 */ /* 0x000ee20000000800 */
[----:B-1----:R-:W-:-:S09]  /*15d0*/  UISETP.NE.AND UP1, UPT, UR4, 0x1, UPT ;  /* 0x000000010400788c */ /* 0x002fd2000bf25270 */
[----:B--2---:R-:W-:Y:S05]  /*15e0*/  BRA.U UP1, `(.L_x_17) ;  /* 0x0000000101407547 */ /* 0x004fea000b800000 */
[----:B------:R-:W1:Y:S08]  /*15f0*/  LDC.64 R4, c[0x0][0xb10] ;  /* 0x0002c400ff047b82 */ /* 0x000e700000000a00 */
[----:B------:R-:W2:Y:S08]  /*1600*/  LDC.64 R2, c[0x0][0xb18] ;  /* 0x0002c600ff027b82 */ /* 0x000eb00000000a00 */
[----:B------:R-:W4:Y:S08]  /*1610*/  LDC R6, c[0x0][0xb20] ;  /* 0x0002c800ff067b82 */ /* 0x000f300000000800 */
[----:B------:R-:W3:Y:S01]  /*1620*/  LDC R8, c[0x0][0xb0c] ;  /* 0x0002c300ff087b82 */ /* 0x000ee20000000800 */
[----:B-1----:R-:W-:-:S05]  /*1630*/  IMAD.HI.U32 R4, R165, R4, RZ ;  /* 0x00000004a5047227 */ /* 0x002fca00078e00ff */
[----:B------:R-:W-:Y:S01]  /*1640*/  SHF.R.U32.HI R4, RZ, R5, R4 ;  /* 0x00000005ff047219 */ /* 0x000fe20000011604 */
[----:B--2---:R-:W-:Y:S01]  /*1650*/  IMAD.HI.U32 R3, R155, R3, RZ ;  /* 0x000000039b037227 */ /* 0x004fe200078e00ff */
[----:B------:R-:W-:-:S04]  /*1660*/  ISETP.NE.AND P0, PT, R2, 0x1, PT ;  /* 0x000000010200780c */ /* 0x000fc80003f05270 */
[----:B----4-:R-:W-:-:S04]  /*1670*/  SHF.R.U32.HI R6, RZ, R6, R3 ;  /* 0x00000006ff067219 */ /* 0x010fc80000011603 */
[----:B------:R-:W-:Y:S02]  /*1680*/  SEL R3, R155, R6, !P0 ;  /* 0x000000069b037207 */ /* 0x000fe40004000000 */
[----:B---3--:R-:W-:-:S04]  /*1690*/  ISETP.NE.AND P1, PT, R8, 0x1, PT ;  /* 0x000000010800780c */ /* 0x008fc80003f25270 */
[----:B------:R-:W-:-:S05]  /*16a0*/  SEL R4, R165, R4, !P1 ;  /* 0x00000004a5047207 */ /* 0x000fca0004800000 */
[----:B------:R-:W-:Y:S02]  /*16b0*/  IMAD.IADD R5, R3, 0x1, -R4 ;  /* 0x0000000103057824 */ /* 0x000fe400078e0a04 */
[----:B------:R-:W-:Y:S02]  /*16c0*/  IMAD.IADD R3, R4, 0x1, -R3 ;  /* 0x0000000104037824 */ /* 0x000fe400078e0a03 */
[----:B------:R-:W-:Y:S02]  /*16d0*/  IMAD R165, R5, R8, R165 ;  /* 0x0000000805a57224 */ /* 0x000fe400078e02a5 */
[----:B------:R-:W-:-:S07]  /*16e0*/  IMAD R155, R3, R2, R155 ;  /* 0x00000002039b7224 */ /* 0x000fce00078e029b */
.L_x_17:
[----:B------:R-:W-:Y:S01]  /*16f0*/  BAR.SYNC.DEFER_BLOCKING 0x0 ;  /* 0x0000000000007b1d */ /* 0x000fe20000010000 */
[----:B------:R-:W-:Y:S01]  /*1700*/  UISETP.NE.AND UP1, UPT, UR8, 0x2, UPT ;  /* 0x000000020800788c */ /* 0x000fe2000bf25270 */
[----:B------:R-:W-:Y:S02]  /*1710*/  ISETP.NE.OR P5, PT, R0, 0x2, !P5 ;  /* 0x000000020000780c */ /* 0x000fe40006fa5670 */
[----:B------:R-:W-:-:S06]  /*1720*/  LOP3.LUT R2, R166, 0x1f, RZ, 0xc0, !PT ;  /* 0x0000001fa6027812 */ /* 0x000fcc00078ec0ff */
[----:B------:R-:W-:Y:S05]  /*1730*/  BRA.U UP1, `(.L_x_18) ;  /* 0x0000002101947547 */ /* 0x000fea000b800000 */
[----:B------:R-:W1:Y:S01]  /*1740*/  LDCU UR13, c[0x0][0x38c] ;  /* 0x00007180ff0d77ac */ /* 0x000e620008000800 */
[----:B------:R-:W2:Y:S01]  /*1750*/  LDC R9, c[0x0][0x370] ;  /* 0x0000dc00ff097b82 */ /* 0x000ea20000000800 */
[----:B------:R-:W-:Y:S01]  /*1760*/  PLOP3.LUT P1, PT, PT, PT, UP2, 0x80, 0x8 ;  /* 0x000000000008781c */ /* 0x000fe20003f2f028 */
[----:B------:R-:W-:Y:S01]  /*1770*/  IMAD.MOV.U32 R15, RZ, RZ, 0x1 ;  /* 0x00000001ff0f7424 */ /* 0x000fe200078e00ff */
[----:B------:R-:W-:Y:S01]  /*1780*/  ISETP.EQ.OR P4, PT, R2, RZ, P5 ;  /* 0x000000ff0200720c */ /* 0x000fe20002f82670 */
[----:B------:R-:W-:Y:S01]  /*1790*/  IMAD.MOV.U32 R14, RZ, RZ, RZ ;  /* 0x000000ffff0e7224 */ /* 0x000fe200078e00ff */
[----:B------:R-:W-:Y:S02]  /*17a0*/  PLOP3.LUT P1, PT, P1, PT, PT, 0x8, 0x80 ;  /* 0x000000000080781c */ /* 0x000fe40000f2e170 */
[----:B------:R-:W-:Y:S01]  /*17b0*/  CS2R R12, SRZ ;  /* 0x00000000000c7805 */ /* 0x000fe2000001ff00 */
[----:B------:R-:W-:Y:S01]  /*17c0*/  IMAD.MOV.U32 R10, RZ, RZ, 0x1 ;  /* 0x00000001ff0a7424 */ /* 0x000fe200078e00ff */
[----:B------:R-:W4:Y:S01]  /*17d0*/  LDC R0, c[0x0][0x374] ;  /* 0x0000dd00ff007b82 */ /* 0x000f220000000800 */
[----:B------:R-:W2:Y:S01]  /*17e0*/  LDCU.64 UR22, c[0x0][0x348] ;  /* 0x00006900ff1677ac */ /* 0x000ea20008000a00 */
[----:B------:R-:W-:Y:S01]  /*17f0*/  UMOV UR6, URZ ;  /* 0x000000ff00067c82 */ /* 0x000fe20008000000 */
[----:B-1----:R-:W-:-:S04]  /*1800*/  UIADD3 UR5, UPT, UPT, UR13, 0x1f, URZ ;  /* 0x0000001f0d057890 */ /* 0x002fc8000fffe0ff */
[----:B------:R-:W-:-:S04]  /*1810*/  USHF.R.S32.HI UR4, URZ, 0x1f, UR5 ;  /* 0x0000001fff047899 */ /* 0x000fc80008011405 */
[----:B------:R-:W-:-:S04]  /*1820*/  ULEA.HI UR4, UR4, UR5, URZ, 0x5 ;  /* 0x0000000504047291 */ /* 0x000fc8000f8f28ff */
[----:B------:R-:W-:Y:S02]  /*1830*/  USHF.R.S32.HI UR15, URZ, 0x5, UR4 ;  /* 0x00000005ff0f7899 */ /* 0x000fe40008011404 */
[----:B------:R-:W-:Y:S02]  /*1840*/  UIADD3 UR4, UPT, UPT, UR13, -0x1, URZ ;  /* 0xffffffff0d047890 */ /* 0x000fe4000fffe0ff */
[----:B------:R-:W-:Y:S02]  /*1850*/  UISETP.LT.U32.AND UP0, UPT, UR15, 0x22, UPT ;  /* 0x000000220f00788c */ /* 0x000fe4000bf01070 */
[----:B------:R-:W-:Y:S02]  /*1860*/  UISETP.GE.U32.AND UP1, UPT, UR4, -0x3f, UPT ;  /* 0xffffffc10400788c */ /* 0x000fe4000bf26070 */
[----:B------:R-:W-:Y:S02]  /*1870*/  USEL UR14, UR15, 0x22, UP0 ;  /* 0x000000220f0e7887 */ /* 0x000fe40008000000 */
[----:B------:R-:W-:-:S02]  /*1880*/  UIADD3 UR13, UPT, UPT, UR13, 0x3e, URZ ;  /* 0x0000003e0d0d7890 */ /* 0x000fc4000fffe0ff */
[----:B------:R-:W-:Y:S02]  /*1890*/  UIADD3 UR5, UPT, UPT, UR14, -0x1, URZ ;  /* 0xffffffff0e057890 */ /* 0x000fe4000fffe0ff */
[----:B------:R-:W-:-:S03]  /*18a0*/  UIADD3 UR7, UPT, UPT, UR15, -UR14, URZ ;  /* 0x8000000e0f077290 */ /* 0x000fc6000fffe0ff */
[----:B------:R-:W-:-:S04]  /*18b0*/  @UP1 UIADD3 UR5, UPT, UPT, UR14, URZ, URZ ;  /* 0x000000ff0e051290 */ /* 0x000fc8000fffe0ff */
[----:B--2---:R-:W-:-:S12]  /*18c0*/  UIADD3 UR5, UPT, UPT, UR5, 0x1, URZ ;  /* 0x0000000105057890 */ /* 0x004fd8000fffe0ff */
.L_x_36:
[----:B------:R-:W-:Y:S01]  /*18d0*/  UISETP.NE.AND UP0, UPT, UR37, URZ, UPT ;  /* 0x000000ff2500728c */ /* 0x000fe2000bf05270 */
[----:B------:R-:W1:Y:S08]  /*18e0*/  S2UR UR37, SR_CgaCtaId ;  /* 0x00000000002579c3 */ /* 0x000e700000008800 */
[----:B------:R-:W-:Y:S05]  /*18f0*/  BRA.U UP0, `(.L_x_19) ;  /* 0x0000000100347547 */ /* 0x000fea000b800000 */
[----:B------:R-:W2:Y:S01]  /*1900*/  S2R R2, SR_CgaCtaId ;  /* 0x0000000000027919 */ /* 0x000ea20000008800 */
[----:B------:R-:W-:-:S04]  /*1910*/  MOV R3, 0x400 ;  /* 0x0000040000037802 */ /* 0x000fc80000000f00 */
[----:B--2---:R-:W-:Y:S02]  /*1920*/  LEA R3, R2, R3, 0x18 ;  /* 0x0000000302037211 */ /* 0x004fe400078ec0ff */
[----:B------:R-:W-:-:S03]  /*1930*/  SHF.L.U32 R2, R10, 0x1f, RZ ;  /* 0x0000001f0a027819 */ /* 0x000fc600000006ff */
[----:B------:R-:W-:-:S04]  /*1940*/  IMAD R3, R12, 0x8, R3 ;  /* 0x000000080c037824 */ /* 0x000fc800078e0203 */
[----:B------:R-:W2:Y:S02]  /*1950*/  SYNCS.PHASECHK.TRANS64.TRYWAIT P0, [R3+URZ+0x2b0], R2 ;  /* 0x0002b002030075a7 */ /* 0x000ea400080011ff */
[----:B--2---:R-:W-:Y:S05]  /*1960*/  @!P0 BRA `(.L_x_20) ;  /* 0x0000006000d48947 */ /* 0x004fea0003800000 */
.L_x_126:
[----:B------:R-:W-:Y:S01]  /*1970*/  VIADD R12, R12, 0x1 ;  /* 0x000000010c0c7836 */ /* 0x000fe20000000000 */
[----:B------:R2:W-:Y:S04]  /*1980*/  SYNCS.ARRIVE.TRANS64.A1T0 RZ, [R3+URZ+0x2a0], RZ ;  /* 0x0002a0ff03ff79a7 */ /* 0x0005e800081000ff */
[----:B------:R-:W-:-:S04]  /*1990*/  ISETP.NE.AND P0, PT, R12, 0x2, PT ;  /* 0x000000020c00780c */ /* 0x000fc80003f05270 */
[----:B------:R-:W-:Y:S02]  /*19a0*/  SEL R12, R12, RZ, P0 ;  /* 0x000000ff0c0c7207 */ /* 0x000fe40000000000 */
[----:B--2---:R-:W-:-:S04]  /*19b0*/  SEL R3, RZ, 0x1, P0 ;  /* 0x00000001ff037807 */ /* 0x004fc80000000000 */
[----:B------:R-:W-:-:S07]  /*19c0*/  LOP3.LUT R10, R10, R3, RZ, 0x3c, !PT ;  /* 0x000000030a0a7212 */ /* 0x000fce00078e3cff */
.L_x_19:
[----:B------:R-:W-:Y:S01]  /*19d0*/  UMOV UR4, 0x400 ;  /* 0x0000040000047882 */ /* 0x000fe20000000000 */
[----:B------:R-:W-:Y:S01]  /*19e0*/  SHF.L.U32 R2, R15, 0x1f, RZ ;  /* 0x0000001f0f027819 */ /* 0x000fe200000006ff */
[----:B-1----:R-:W-:Y:S01]  /*19f0*/  ULEA UR4, UR37, UR4, 0x18 ;  /* 0x0000000425047291 */ /* 0x002fe2000f8ec0ff */
[----:B------:R-:W-:Y:S01]  /*1a00*/  R2UR UR35, R165 ;  /* 0x00000000a52372ca */ /* 0x000fe200000e0000 */
[----:B------:R-:W-:Y:S01]  /*1a10*/  UISETP.GE.U32.AND UP0, UPT, UR13, 0x3f, UPT ;  /* 0x0000003f0d00788c */ /* 0x000fe2000bf06070 */
[----:B------:R-:W-:Y:S01]  /*1a20*/  R2UR UR11, R155 ;  /* 0x000000009b0b72ca */ /* 0x000fe200000e0000 */
[----:B------:R-:W-:Y:S01]  /*1a30*/  ULEA UR8, UR6, UR4, 0x3 ;  /* 0x0000000406087291 */ /* 0x000fe2000f8e18ff */
[----:B------:R-:W-:-:S08]  /*1a40*/  UMOV UR24, URZ ;  /* 0x000000ff00187c82 */ /* 0x000fd00008000000 */
[----:B------:R1:W2:Y:S01]  /*1a50*/  SYNCS.PHASECHK.TRANS64.TRYWAIT P0, [UR8+0x110], R2 ;  /* 0x00011002ff0075a7 */ /* 0x0002a20008001108 */
[----:B------:R-:W-:Y:S02]  /*1a60*/  USHF.L.U32 UR35, UR35, 0x7, URZ ;  /* 0x0000000723237899 */ /* 0x000fe400080006ff */
[----:B------:R-:W-:Y:S01]  /*1a70*/  USHF.L.U32 UR11, UR11, 0x6, URZ ;  /* 0x000000060b0b7899 */ /* 0x000fe200080006ff */
[----:B------:R-:W-:Y:S11]  /*1a80*/  BRA.U !UP0, `(.L_x_21) ;  /* 0x0000000108a87547 */ /* 0x000ff6000b800000 */
[----:B------:R-:W-:Y:S01]  /*1a90*/  UMOV UR16, URZ ;  /* 0x000000ff00107c82 */ /* 0x000fe20008000000 */
[----:B------:R-:W-:-:S05]  /*1aa0*/  UMOV UR17, UR6 ;  /* 0x0000000600117c82 */ /* 0x000fca0008000000 */
.L_x_26:
[----:B-1----:R-:W-:Y:S01]  /*1ab0*/  ULEA UR33, UR17, UR4, 0x3 ;  /* 0x0000000411217291 */ /* 0x002fe2000f8e18ff */
[----:B--2---:R-:W-:Y:S01]  /*1ac0*/  @!P5 MOV R3, 0x1800 ;  /* 0x000018000003d802 */ /* 0x004fe20000000f00 */
[----:B--2---:R-:W-:Y:S10]  /*1ad0*/  @P0 BRA `(.L_x_22) ;  /* 0x00000000000c0947 */ /* 0x004ff40003800000 */
[----:B------:R-:W-:-:S04]  /*1ae0*/  SHF.L.U32 R5, R15, 0x1f, RZ ;  /* 0x0000001f0f057819 */ /* 0x000fc800000006ff */
[----:B------:R-:W2:Y:S02]  /*1af0*/  SYNCS.PHASECHK.TRANS64.TRYWAIT P0, [UR33+0x110], R5 ;  /* 0x00011005ff0075a7 */ /* 0x000ea40008001121 */
[----:B--2---:R-:W-:Y:S05]  /*1b00*/  @!P0 BRA `(.L_x_23) ;  /* 0x0000006000808947 */ /* 0x004fea0003800000 */
.L_x_22:
[----:B------:R2:W-:Y:S01]  /*1b10*/  @!P5 SYNCS.ARRIVE.TRANS64 RZ, [UR33], R3 ;  /* 0x00000003ffffd9a7 */ /* 0x0005e20008000021 */
[----:B------:R-:W-:Y:S04]  /*1b20*/  BSSY.RECONVERGENT B0, `(.L_x_24) ;  /* 0x0000003000007945 */ /* 0x000fe80003800200 */
[----:B------:R-:W-:Y:S05]  /*1b30*/  @P4 BRA `(.L_x_25) ;  /* 0x0000000000044947 */ /* 0x000fea0003800000 */
[----:B------:R-:W-:Y:S05]  /*1b40*/  BPT.TRAP 0x1 ;  /* 0x000000040000795c */ /* 0x000fea0000300000 */
.L_x_25:
[----:B------:R-:W-:Y:S05]  /*1b50*/  BSYNC.RECONVERGENT B0 ;  /* 0x0000000000007941 */ /* 0x000fea0003800200 */
.L_x_24:
[----:B------:R-:W-:Y:S02]  /*1b60*/  UIADD3 UR6, UPT, UPT, UR17, 0x1, URZ ;  /* 0x0000000111067890 */ /* 0x000fe4000fffe0ff */
[----:B------:R-:W-:Y:S02]  /*1b70*/  ULEA UR32, UR17, UR4, 0xc ;  /* 0x0000000411207291 */ /* 0x000fe4000f8e60ff */
[----:B------:R-:W-:Y:S02]  /*1b80*/  UISETP.NE.AND UP0, UPT, UR6, 0x22, UPT ;  /* 0x000000220600788c */ /* 0x000fe4000bf05270 */
[----:B------:R-:W-:Y:S02]  /*1b90*/  UIADD3 UR26, UP1, UPT, UR22, 0x80, URZ ;  /* 0x00000080161a7890 */ /* 0x000fe4000ff3e0ff */
[----:B------:R-:W-:Y:S02]  /*1ba0*/  USEL UR9, URZ, 0x1, UP0 ;  /* 0x00000001ff097887 */ /* 0x000fe40008000000 */
[----:B------:R-:W-:-:S02]  /*1bb0*/  USEL UR6, UR6, URZ, UP0 ;  /* 0x000000ff06067287 */ /* 0x000fc40008000000 */
[----:B------:R-:W-:Y:S02]  /*1bc0*/  UIADD3 UR20, UP0, UPT, UR22, 0x180, URZ ;  /* 0x0000018016147890 */ /* 0x000fe4000ff1e0ff */
[----:B------:R-:W-:Y:S01]  /*1bd0*/  ULEA UR8, UR6, UR4, 0x3 ;  /* 0x0000000406087291 */ /* 0x000fe2000f8e18ff */
[----:B------:R-:W-:Y:S01]  /*1be0*/  LOP3.LUT R15, R15, UR9, RZ, 0x3c, !PT ;  /* 0x000000090f0f7c12 */ /* 0x000fe2000f8e3cff */
[----:B------:R-:W-:Y:S02]  /*1bf0*/  USHF.L.U32 UR34, UR16, 0x5, URZ ;  /* 0x0000000510227899 */ /* 0x000fe400080006ff */
[----:B------:R-:W-:Y:S01]  /*1c00*/  UIADD3.X UR27, UPT, UPT, URZ, UR23, URZ, UP1, !UPT ;  /* 0x00000017ff1b7290 */ /* 0x000fe20008ffe4ff */
[----:B-1----:R-:W-:Y:S01]  /*1c10*/  SHF.L.U32 R2, R15, 0x1f, RZ ;  /* 0x0000001f0f027819 */ /* 0x002fe200000006ff */
[----:B------:R-:W-:Y:S02]  /*1c20*/  UIADD3 UR32, UPT, UPT, UR32, 0x4600, URZ ;  /* 0x0000460020207890 */ /* 0x000fe4000fffe0ff */
[----:B------:R-:W-:Y:S01]  /*1c30*/  UIADD3.X UR21, UPT, UPT, URZ, UR23, URZ, UP0, !UPT ;  /* 0x00000017ff157290 */ /* 0x000fe200087fe4ff */
[----:B------:R1:W1:Y:S01]  /*1c40*/  SYNCS.PHASECHK.TRANS64.TRYWAIT P0, [UR8+0x110], R2 ;  /* 0x00011002ff0075a7 */ /* 0x0002620008001108 */
[----:B------:R-:W-:Y:S01]  /*1c50*/  ULEA UR8, UR17, UR4, 0xb ;  /* 0x0000000411087291 */ /* 0x000fe2000f8e58ff */
[----:B------:R-:W-:Y:S01]  /*1c60*/  UMOV UR18, 0x0 ;  /* 0x0000000000127882 */ /* 0x000fe20000000000 */
[----:B------:R-:W-:-:S02]  /*1c70*/  UMOV UR19, 0x10000000 ;  /* 0x1000000000137882 */ /* 0x000fc40000000000 */
[----:B------:R-:W-:Y:S01]  /*1c80*/  UIADD3 UR8, UPT, UPT, UR8, 0x26600, URZ ;  /* 0x0002660008087890 */ /* 0x000fe2000fffe0ff */
[----:B------:R1:W-:Y:S01]  /*1c90*/  UTMALDG.3D [UR32], [UR26], desc[UR18] ;  /* 0x000012201a0075b4 */ /* 0x0003e20008011000 */
[----:B------:R-:W-:Y:S01]  /*1ca0*/  UMOV UR12, UR36 ;  /* 0x00000024000c7c82 */ /* 0x000fe20008000000 */
[----:B------:R-:W-:Y:S01]  /*1cb0*/  UMOV UR9, UR33 ;  /* 0x0000002100097c82 */ /* 0x000fe20008000000 */
[----:B------:R-:W-:Y:S01]  /*1cc0*/  UMOV UR10, UR34 ;  /* 0x00000022000a7c82 */ /* 0x000fe20008000000 */
[----:B------:R-:W-:Y:S01]  /*1cd0*/  UIADD3 UR16, UPT, UPT, UR16, 0x1, URZ ;  /* 0x0000000110107890 */ /* 0x000fe2000fffe0ff */
[----:B------:R-:W-:Y:S01]  /*1ce0*/  UMOV UR24, UR5 ;  /* 0x0000000500187c82 */ /* 0x000fe20008000000 */
[----:B------:R-:W-:Y:S02]  /*1cf0*/  UMOV UR17, UR6 ;  /* 0x0000000600117c82 */ /* 0x000fe40008000000 */
[----:B------:R1:W-:Y:S01]  /*1d00*/  UTMALDG.3D [UR8], [UR20], desc[UR18] ;  /* 0x00001208140075b4 */ /* 0x0003e20008011000 */
[----:B------:R-:W-:-:S09]  /*1d10*/  UISETP.NE.AND UP0, UPT, UR16, UR5, UPT ;  /* 0x000000051000728c */ /* 0x000fd2000bf05270 */
[----:B------:R-:W-:Y:S05]  /*1d20*/  BRA.U UP0, `(.L_x_26) ;  /* 0xfffffffd00607547 */ /* 0x000fea000b83ffff */
.L_x_21:
[----:B-1----:R-:W-:Y:S01]  /*1d30*/  ULEA UR8, UR6, UR4, 0x3 ;  /* 0x0000000406087291 */ /* 0x002fe2000f8e18ff */
[----:B------:R-:W-:Y:S01]  /*1d40*/  SHF.L.U32 R2, R15, 0x1f, RZ ;  /* 0x0000001f0f027819 */ /* 0x000fe200000006ff */
[----:B------:R-:W-:Y:S01]  /*1d50*/  @!P1 SYNCS.ARRIVE.TRANS64.A1T0 RZ, [UR4+0x238], RZ ;  /* 0x000238ffffff99a7 */ /* 0x000fe20008100004 */
[----:B------:R-:W-:-:S06]  /*1d60*/  UISETP.GT.AND UP0, UPT, UR15, UR14, UPT ;  /* 0x0000000e0f00728c */ /* 0x000fcc000bf04270 */
[----:B--2---:R1:W2:Y:S03]  /*1d70*/  SYNCS.PHASECHK.TRANS64.TRYWAIT P0, [UR8+0x110], R2 ;  /* 0x00011002ff0075a7 */ /* 0x0042a60008001108 */
[----:B------:R-:W-:Y:S05]  /*1d80*/  BRA.U !UP0, `(.L_x_27) ;  /* 0x0000000108ac7547 */ /* 0x000fea000b800000 */
[----:B------:R-:W-:Y:S01]  /*1d90*/  UIADD3 UR21, UPT, UPT, UR7, UR24, URZ ;  /* 0x0000001807157290 */ /* 0x000fe2000fffe0ff */
[----:B------:R-:W-:-:S11]  /*1da0*/  UMOV UR25, UR6 ;  /* 0x0000000600197c82 */ /* 0x000fd60008000000 */
.L_x_32:
[----:B-1----:R-:W-:Y:S01]  /*1db0*/  ULEA UR17, UR25, UR4, 0x3 ;  /* 0x0000000419117291 */ /* 0x002fe2000f8e18ff */
[----:B--2---:R-:W-:Y:S01]  /*1dc0*/  @!P5 MOV R3, 0x1800 ;  /* 0x000018000003d802 */ /* 0x004fe20000000f00 */
[----:B--2---:R-:W-:Y:S10]  /*1dd0*/  @P0 BRA `(.L_x_28) ;  /* 0x00000000000c0947 */ /* 0x004ff40003800000 */
[----:B------:R-:W-:-:S04]  /*1de0*/  SHF.L.U32 R5, R15, 0x1f, RZ ;  /* 0x0000001f0f057819 */ /* 0x000fc800000006ff */
[----:B------:R-:W2:Y:S02]  /*1df0*/  SYNCS.PHASECHK.TRANS64.TRYWAIT P0, [UR17+0x110], R5 ;  /* 0x00011005ff0075a7 */ /* 0x000ea40008001111 */
[----:B--2---:R-:W-:Y:S05]  /*1e00*/  @!P0 BRA `(.L_x_29) ;  /* 0x0000005c00d88947 */ /* 0x004fea0003800000 */
.L_x_28:
[----:B------:R2:W-:Y:S01]  /*1e10*/  @!P5 SYNCS.ARRIVE.TRANS64 RZ, [UR17], R3 ;  /* 0x00000003ffffd9a7 */ /* 0x0005e20008000011 */
[----:B------:R-:W-:Y:S04]  /*1e20*/  BSSY.RECONVERGENT B0, `(.L_x_30) ;  /* 0x0000003000007945 */ /* 0x000fe80003800200 */
[----:B------:R-:W-:Y:S05]  /*1e30*/  @P4 BRA `(.L_x_31) ;  /* 0x0000000000044947 */ /* 0x000fea0003800000 */
[----:B------:R-:W-:Y:S05]  /*1e40*/  BPT.TRAP 0x1 ;  /* 0x000000040000795c */ /* 0x000fea0000300000 */
.L_x_31:
[----:B------:R-:W-:Y:S05]  /*1e50*/  BSYNC.RECONVERGENT B0 ;  /* 0x0000000000007941 */ /* 0x000fea0003800200 */
.L_x_30:
        /* <DEDUP_REMOVED lines=10> */
[----:B------:R-:W-:Y:S01]  /*1f00*/  UIADD3 UR16, UPT, UPT, UR16, 0x4600, URZ ;  /* 0x0000460010107890 */ /* 0x000fe2000fffe0ff */
[----:B-1----:R-:W-:Y:S01]  /*1f10*/  SHF.L.U32 R2, R15, 0x1f, RZ ;  /* 0x0000001f0f027819 */ /* 0x002fe200000006ff */
[----:B------:R-:W-:Y:S02]  /*1f20*/  UIADD3.X UR31, UPT, UPT, URZ, UR23, URZ, UP1, !UPT ;  /* 0x00000017ff1f7290 */ /* 0x000fe40008ffe4ff */
[----:B------:R-:W-:Y:S01]  /*1f30*/  UIADD3.X UR29, UPT, UPT, URZ, UR23, URZ, UP0, !UPT ;  /* 0x00000017ff1d7290 */ /* 0x000fe200087fe4ff */
[----:B------:R1:W1:Y:S01]  /*1f40*/  SYNCS.PHASECHK.TRANS64.TRYWAIT P0, [UR8+0x110], R2 ;  /* 0x00011002ff0075a7 */ /* 0x0002620008001108 */
[----:B------:R-:W-:Y:S01]  /*1f50*/  ULEA UR8, UR25, UR4, 0xb ;  /* 0x0000000419087291 */ /* 0x000fe2000f8e58ff */
[----:B------:R-:W-:Y:S01]  /*1f60*/  UMOV UR26, 0x0 ;  /* 0x00000000001a7882 */ /* 0x000fe20000000000 */
[----:B------:R-:W-:-:S02]  /*1f70*/  UMOV UR27, 0x10000000 ;  /* 0x10000000001b7882 */ /* 0x000fc40000000000 */
[----:B------:R-:W-:Y:S01]  /*1f80*/  UIADD3 UR8, UPT, UPT, UR8, 0x26600, URZ ;  /* 0x0002660008087890 */ /* 0x000fe2000fffe0ff */
[----:B------:R-:W-:Y:S01]  /*1f90*/  UMOV UR19, UR35 ;  /* 0x0000002300137c82 */ /* 0x000fe20008000000 */
[----:B------:R-:W-:Y:S01]  /*1fa0*/  UMOV UR20, UR36 ;  /* 0x0000002400147c82 */ /* 0x000fe20008000000 */
[----:B------:R-:W-:Y:S01]  /*1fb0*/  UMOV UR12, UR36 ;  /* 0x00000024000c7c82 */ /* 0x000fe20008000000 */
[----:B------:R-:W-:Y:S01]  /*1fc0*/  UMOV UR9, UR17 ;  /* 0x0000001100097c82 */ /* 0x000fe20008000000 */
[----:B------:R-:W-:Y:S01]  /*1fd0*/  UMOV UR10, UR18 ;  /* 0x00000012000a7c82 */ /* 0x000fe20008000000 */
[----:B------:R1:W-:Y:S01]  /*1fe0*/  UTMALDG.3D [UR16], [UR30], desc[UR26] ;  /* 0x00001a101e0075b4 */ /* 0x0003e20008011000 */
[----:B------:R-:W-:Y:S01]  /*1ff0*/  UIADD3 UR24, UPT, UPT, UR24, 0x1, URZ ;  /* 0x0000000118187890 */ /* 0x000fe2000fffe0ff */
[----:B------:R-:W-:-:S03]  /*2000*/  UMOV UR25, UR6 ;  /* 0x0000000600197c82 */ /* 0x000fc60008000000 */
[----:B------:R-:W-:Y:S01]  /*2010*/  UISETP.NE.AND UP0, UPT, UR24, UR21, UPT ;  /* 0x000000151800728c */ /* 0x000fe2000bf05270 */
[----:B------:R1:W-:Y:S08]  /*2020*/  UTMALDG.3D [UR8], [UR28], desc[UR26] ;  /* 0x00001a081c0075b4 */ /* 0x0003f00008011000 */
[----:B------:R-:W-:Y:S05]  /*2030*/  BRA.U UP0, `(.L_x_32) ;  /* 0xfffffffd005c7547 */ /* 0x000fea000b83ffff */
.L_x_27:
[C---:B-1----:R-:W-:Y:S01]  /*2040*/  LEA R2, R14.reuse, UR4, 0x3 ;  /* 0x000000040e027c11 */ /* 0x042fe2000f8e18ff */
[----:B------:R-:W-:Y:S01]  /*2050*/  NOP ;  /* 0x0000000000007918 */ /* 0x000fe20000000000 */
[----:B--2---:R-:W-:Y:S02]  /*2060*/  SHF.L.U32 R3, R13, 0x1f, RZ ;  /* 0x0000001f0d037819 */ /* 0x004fe400000006ff */
[----:B------:R-:W-:Y:S02]  /*2070*/  LEA R4, R14, UR4, 0x4 ;  /* 0x000000040e047c11 */ /* 0x000fe4000f8e20ff */
[----:B------:R-:W1:Y:S02]  /*2080*/  SYNCS.PHASECHK.TRANS64.TRYWAIT P0, [R2+URZ+0x240], R3 ;  /* 0x00024003020075a7 */ /* 0x000e6400080011ff */
[----:B-1----:R-:W-:Y:S05]  /*2090*/  @!P0 BRA `(.L_x_33) ;  /* 0x0000005c004c8947 */ /* 0x002fea0003800000 */
.L_x_129:
[----:B------:R-:W2:Y:S01]  /*20a0*/  LDS.128 R4, [R4+0x2d0] ;  /* 0x0002d00004047984 */ /* 0x000ea20000000c00 */
[----:B---3--:R-:W-:Y:S01]  /*20b0*/  ISETP.GE.AND P0, PT, R72, 0x1, PT ;  /* 0x000000014800780c */ /* 0x008fe20003f06270 */
[----:B-1----:R-:W-:Y:S01]  /*20c0*/  VIADD R2, R2, 0x250 ;  /* 0x0000025002027836 */ /* 0x002fe20000000000 */
[----:B------:R-:W-:Y:S01]  /*20d0*/  @!PT LDS RZ, [RZ] ;  /* 0x00000000fffff984 */ /* 0x000fe20000000800 */
[----:B------:R-:W-:Y:S01]  /*20e0*/  @!PT LDS RZ, [RZ] ;  /* 0x00000000fffff984 */ /* 0x000fe20000000800 */
[----:B------:R-:W-:Y:S01]  /*20f0*/  @!PT LDS RZ, [RZ] ;  /* 0x00000000fffff984 */ /* 0x000fe20000000800 */
[----:B------:R-:W-:Y:S01]  /*2100*/  @!PT LDS RZ, [RZ] ;  /* 0x00000000fffff984 */ /* 0x000fe20000000800 */
[----:B------:R1:W-:Y:S06]  /*2110*/  MEMBAR.ALL.CTA ;  /* 0x0000000000007992 */ /* 0x0003ec0000008000 */
[----:B-1----:R-:W1:Y:S01]  /*2120*/  FENCE.VIEW.ASYNC.S ;  /* 0x00000000000073c6 */ /* 0x002e620000000000 */
[----:B------:R-:W-:-:S04]  /*2130*/  PRMT R2, RZ, 0x654, R2 ;  /* 0x00000654ff027816 */ /* 0x000fc80000000002 */
[----:B-1----:R1:W-:Y:S01]  /*2140*/  SYNCS.ARRIVE.TRANS64.RED.A1T0 RZ, [R2+URZ], RZ ;  /* 0x000000ff02ff79a7 */ /* 0x0023e200081004ff */
[----:B--2---:R-:W-:-:S13]  /*2150*/  LOP3.LUT P2, RZ, R6, 0x1, RZ, 0xc0, !PT ;  /* 0x0000000106ff7812 */ /* 0x004fda000784c0ff */
[----:B------:R-:W-:Y:S01]  /*2160*/  @P2 SHF.R.U32.HI R3, RZ, 0x10, R5 ;  /* 0x00000010ff032819 */ /* 0x000fe20000011605 */
[----:B------:R-:W-:Y:S01]  /*2170*/  VOTEU.ANY UP0, P2 ;  /* 0x0000000000ff7886 */ /* 0x000fe20001000100 */
[----:B------:R-:W-:Y:S02]  /*2180*/  @P2 MOV R11, R4 ;  /* 0x00000004000b2202 */ /* 0x000fe40000000f00 */
[----:B------:R-:W-:Y:S02]  /*2190*/  @P2 R2UR.BROADCAST UR8, R3 ;  /* 0x00000000030822ca */ /* 0x000fe400008e0000 */
[----:B------:R-:W-:-:S11]  /*21a0*/  @P2 LOP3.LUT R8, R5, 0xffff, RZ, 0xc0, !PT ;  /* 0x0000ffff05082812 */ /* 0x000fd600078ec0ff */
[----:B------:R-:W-:Y:S01]  /*21b0*/  @UP0 UMOV UR36, UR8 ;  /* 0x0000000800240c82 */ /* 0x000fe20008000000 */
[----:B-1----:R-:W-:Y:S05]  /*21c0*/  @!P0 BRA `(.L_x_34) ;  /* 0x0000000000b88947 */ /* 0x002fea0003800000 */
[----:B------:R-:W4:Y:S01]  /*21d0*/  LDC.64 R4, c[0x0][0xb18] ;  /* 0x0002c600ff047b82 */ /* 0x000f220000000a00 */
[----:B------:R-:W-:-:S07]  /*21e0*/  ISETP.NE.AND P3, PT, R72, 0x1, PT ;  /* 0x000000014800780c */ /* 0x000fce0003f65270 */
[----:B------:R-:W1:Y:S08]  /*21f0*/  LDC.64 R6, c[0x0][0xb10] ;  /* 0x0002c400ff067b82 */ /* 0x000e700000000a00 */
[----:B------:R-:W2:Y:S08]  /*2200*/  LDC R16, c[0x0][0xb20] ;  /* 0x0002c800ff107b82 */ /* 0x000eb00000000800 */
[----:B------:R-:W3:Y:S01]  /*2210*/  LDC R18, c[0x0][0xb0c] ;  /* 0x0002c300ff127b82 */ /* 0x000ee20000000800 */
[----:B----4-:R-:W-:Y:S01]  /*2220*/  IMAD.HI.U32 R17, R0, R5, RZ ;  /* 0x0000000500117227 */ /* 0x010fe200078e00ff */
[----:B------:R-:W-:-:S03]  /*2230*/  ISETP.NE.AND P0, PT, R4, 0x1, PT ;  /* 0x000000010400780c */ /* 0x000fc60003f05270 */
[----:B------:R-:W-:-:S03]  /*2240*/  IMAD.HI.U32 R5, R8, R5, RZ ;  /* 0x0000000508057227 */ /* 0x000fc600078e00ff */
[----:B------:R-:W4:Y:S01]  /*2250*/  LDC.64 R2, c[0x0][0xb28] ;  /* 0x0002ca00ff027b82 */ /* 0x000f220000000a00 */
[----:B-1----:R-:W-:-:S04]  /*2260*/  IMAD.HI.U32 R20, R9, R6, RZ ;  /* 0x0000000609147227 */ /* 0x002fc800078e00ff */
[----:B------:R-:W-:Y:S01]  /*2270*/  IMAD.HI.U32 R22, R11, R6, RZ ;  /* 0x000000060b167227 */ /* 0x000fe200078e00ff */
[----:B------:R-:W-:Y:S02]  /*2280*/  SHF.R.U32.HI R20, RZ, R7, R20 ;  /* 0x00000007ff147219 */ /* 0x000fe40000011614 */
[-C--:B--2---:R-:W-:Y:S02]  /*2290*/  SHF.R.U32.HI R17, RZ, R16.reuse, R17 ;  /* 0x00000010ff117219 */ /* 0x084fe40000011611 */
[----:B------:R-:W-:Y:S02]  /*22a0*/  SHF.R.U32.HI R5, RZ, R16, R5 ;  /* 0x00000010ff057219 */ /* 0x000fe40000011605 */
[----:B------:R-:W-:Y:S02]  /*22b0*/  SEL R17, R0, R17, !P0 ;  /* 0x0000001100117207 */ /* 0x000fe40004000000 */
[----:B------:R-:W-:Y:S02]  /*22c0*/  SHF.R.U32.HI R22, RZ, R7, R22 ;  /* 0x00000007ff167219 */ /* 0x000fe40000011616 */
[----:B---3--:R-:W-:-:S02]  /*22d0*/  ISETP.NE.AND P1, PT, R18, 0x1, PT ;  /* 0x000000011200780c */ /* 0x008fc40003f25270 */
[----:B------:R-:W-:Y:S02]  /*22e0*/  SEL R5, R8, R5, !P0 ;  /* 0x0000000508057207 */ /* 0x000fe40004000000 */
[----:B------:R-:W-:Y:S02]  /*22f0*/  SEL R19, R9, R20, !P1 ;  /* 0x0000001409137207 */ /* 0x000fe40004800000 */
[----:B------:R-:W-:Y:S01]  /*2300*/  SEL R7, R11, R22, !P1 ;  /* 0x000000160b077207 */ /* 0x000fe20004800000 */
[----:B----4-:R-:W-:-:S04]  /*2310*/  IMAD.HI.U32 R20, R17, R2, RZ ;  /* 0x0000000211147227 */ /* 0x010fc800078e00ff */
[----:B------:R-:W-:Y:S01]  /*2320*/  IMAD.HI.U32 R6, R19, R2, RZ ;  /* 0x0000000213067227 */ /* 0x000fe200078e00ff */
[----:B------:R-:W-:-:S04]  /*2330*/  @P3 SHF.R.U32.HI R17, RZ, R3, R20 ;  /* 0x00000003ff113219 */ /* 0x000fc80000011614 */
[----:B------:R-:W-:Y:S01]  /*2340*/  @P3 SHF.R.U32.HI R19, RZ, R3, R6 ;  /* 0x00000003ff133219 */ /* 0x000fe20000011606 */
[----:B------:R-:W-:-:S04]  /*2350*/  IMAD R17, R72, R17, RZ ;  /* 0x0000001148117224 */ /* 0x000fc800078e02ff */
[----:B------:R-:W-:Y:S01]  /*2360*/  IMAD R6, R72, R19, RZ ;  /* 0x0000001348067224 */ /* 0x000fe200078e02ff */
[C---:B------:R-:W-:Y:S02]  /*2370*/  ISETP.GE.AND P0, PT, R5.reuse, R17, PT ;  /* 0x000000110500720c */ /* 0x040fe40003f06270 */
[----:B------:R-:W-:Y:S02]  /*2380*/  IADD3 R17, PT, PT, -R5, RZ, RZ ;  /* 0x000000ff05117210 */ /* 0x000fe40007ffe1ff */
[----:B------:R-:W-:Y:S01]  /*2390*/  ISETP.GE.OR P0, PT, R7, R6, P0 ;  /* 0x000000060700720c */ /* 0x000fe20000706670 */
[----:B------:R-:W-:-:S04]  /*23a0*/  IMAD.HI.U32 R6, R5, R2, RZ ;  /* 0x0000000205067227 */ /* 0x000fc800078e00ff */
[----:B------:R-:W-:Y:S01]  /*23b0*/  IMAD R8, R4, R17, R8 ;  /* 0x0000001104087224 */ /* 0x000fe200078e0208 */
[----:B------:R-:W-:-:S04]  /*23c0*/  SHF.R.U32.HI R6, RZ, R3, R6 ;  /* 0x00000003ff067219 */ /* 0x000fc80000011606 */
[----:B------:R-:W-:-:S03]  /*23d0*/  SEL R6, R5, R6, !P3 ;  /* 0x0000000605067207 */ /* 0x000fc60005800000 */
[----:B------:R-:W-:-:S04]  /*23e0*/  @!P0 IMAD.HI.U32 R16, R7, R2, RZ ;  /* 0x0000000207108227 */ /* 0x000fc800078e00ff */
[----:B------:R-:W-:Y:S01]  /*23f0*/  IMAD.MOV R2, RZ, RZ, -R6 ;  /* 0x000000ffff027224 */ /* 0x000fe200078e0a06 */
[----:B------:R-:W-:-:S03]  /*2400*/  @!P0 SHF.R.U32.HI R16, RZ, R3, R16 ;  /* 0x00000003ff108219 */ /* 0x000fc60000011610 */
[----:B------:R-:W-:Y:S01]  /*2410*/  IMAD R2, R72, R2, R5 ;  /* 0x0000000248027224 */ /* 0x000fe200078e0205 */
[----:B------:R-:W-:-:S05]  /*2420*/  @!P0 SEL R3, R7, R16, !P3 ;  /* 0x0000001007038207 */ /* 0x000fca0005800000 */
[--C-:B------:R-:W-:Y:S02]  /*2430*/  @!P0 IMAD.IADD R6, R6, 0x1, -R3.reuse ;  /* 0x0000000106068824 */ /* 0x100fe400078e0a03 */
[----:B------:R-:W-:Y:S01]  /*2440*/  @!P0 IMAD R3, R2, R19, R3 ;  /* 0x0000001302038224 */ /* 0x000fe200078e0203 */
[----:B------:R-:W-:Y:S01]  /*2450*/  IADD3 R2, PT, PT, -R7, RZ, RZ ;  /* 0x000000ff07027210 */ /* 0x000fe20007ffe1ff */
[----:B------:R-:W-:Y:S02]  /*2460*/  @!P0 IMAD R5, R72, R6, R7 ;  /* 0x0000000648058224 */ /* 0x000fe400078e0207 */
[----:B------:R-:W-:Y:S02]  /*2470*/  @!P0 IMAD.MOV.U32 R7, RZ, RZ, R3 ;  /* 0x000000ffff078224 */ /* 0x000fe400078e0003 */
[----:B------:R-:W-:Y:S02]  /*2480*/  IMAD R2, R18, R2, R11 ;  /* 0x0000000212027224 */ /* 0x000fe400078e020b */
[----:B------:R-:W-:-:S02]  /*2490*/  IMAD R8, R5, R4, R8 ;  /* 0x0000000405087224 */ /* 0x000fc400078e0208 */
[----:B------:R-:W-:Y:S02]  /*24a0*/  IMAD R11, R7, R18, R2 ;  /* 0x00000012070b7224 */ /* 0x000fe400078e0202 */
.L_x_34:
[----:B------:R-:W1:Y:S02]  /*24b0*/  LDCU UR8, c[0x0][0xb30] ;  /* 0x00016600ff0877ac */ /* 0x000e640008000800 */
[----:B-1----:R-:W-:-:S09]  /*24c0*/  UISETP.NE.AND UP0, UPT, UR8, 0x1, UPT ;  /* 0x000000010800788c */ /* 0x002fd2000bf05270 */
[----:B------:R-:W-:Y:S05]  /*24d0*/  BRA.U UP0, `(.L_x_35) ;  /* 0x0000000100407547 */ /* 0x000fea000b800000 */
[----:B------:R-:W1:Y:S08]  /*24e0*/  LDC.64 R4, c[0x0][0xb10] ;  /* 0x0002c400ff047b82 */ /* 0x000e700000000a00 */
[----:B------:R-:W2:Y:S08]  /*24f0*/  LDC.64 R2, c[0x0][0xb18] ;  /* 0x0002c600ff027b82 */ /* 0x000eb00000000a00 */
[----:B------:R-:W3:Y:S08]  /*2500*/  LDC R6, c[0x0][0xb20] ;  /* 0x0002c800ff067b82 */ /* 0x000ef00000000800 */
[----:B------:R-:W4:Y:S01]  /*2510*/  LDC R16, c[0x0][0xb0c] ;  /* 0x0002c300ff107b82 */ /* 0x000f220000000800 */
[----:B-1----:R-:W-:-:S05]  /*2520*/  IMAD.HI.U32 R4, R11, R4, RZ ;  /* 0x000000040b047227 */ /* 0x002fca00078e00ff */
[----:B------:R-:W-:Y:S01]  /*2530*/  SHF.R.U32.HI R4, RZ, R5, R4 ;  /* 0x00000005ff047219 */ /* 0x000fe20000011604 */
[----:B--2---:R-:W-:Y:S01]  /*2540*/  IMAD.HI.U32 R3, R8, R3, RZ ;  /* 0x0000000308037227 */ /* 0x004fe200078e00ff */
[----:B------:R-:W-:-:S04]  /*2550*/  ISETP.NE.AND P0, PT, R2, 0x1, PT ;  /* 0x000000010200780c */ /* 0x000fc80003f05270 */
[----:B---3--:R-:W-:-:S04]  /*2560*/  SHF.R.U32.HI R3, RZ, R6, R3 ;  /* 0x00000006ff037219 */ /* 0x008fc80000011603 */
[----:B------:R-:W-:Y:S02]  /*2570*/  SEL R3, R8, R3, !P0 ;  /* 0x0000000308037207 */ /* 0x000fe40004000000 */
[----:B----4-:R-:W-:-:S04]  /*2580*/  ISETP.NE.AND P1, PT, R16, 0x1, PT ;  /* 0x000000011000780c */ /* 0x010fc80003f25270 */
[----:B------:R-:W-:-:S05]  /*2590*/  SEL R4, R11, R4, !P1 ;  /* 0x000000040b047207 */ /* 0x000fca0004800000 */
[----:B------:R-:W-:Y:S02]  /*25a0*/  IMAD.IADD R5, R3, 0x1, -R4 ;  /* 0x0000000103057824 */ /* 0x000fe400078e0a04 */
[----:B------:R-:W-:Y:S02]  /*25b0*/  IMAD.IADD R3, R4, 0x1, -R3 ;  /* 0x0000000104037824 */ /* 0x000fe400078e0a03 */
[----:B------:R-:W-:Y:S02]  /*25c0*/  IMAD R11, R5, R16, R11 ;  /* 0x00000010050b7224 */ /* 0x000fe400078e020b */
[----:B------:R-:W-:-:S07]  /*25d0*/  IMAD R8, R3, R2, R8 ;  /* 0x0000000203087224 */ /* 0x000fce00078e0208 */
.L_x_35:
[----:B------:R-:W-:Y:S01]  /*25e0*/  VIADD R14, R14, 0x1 ;  /* 0x000000010e0e7836 */ /* 0x000fe20000000000 */
[----:B------:R-:W-:Y:S01]  /*25f0*/  PLOP3.LUT P1, PT, PT, PT, PT, 0x80, 0x8 ;  /* 0x000000000008781c */ /* 0x000fe20003f2f070 */
[----:B------:R-:W-:Y:S02]  /*2600*/  IMAD.IADD R165, R11, 0x1, R154 ;  /* 0x000000010ba57824 */ /* 0x000fe400078e029a */
[----:B------:R-:W-:Y:S01]  /*2610*/  IMAD.IADD R155, R8, 0x1, R143 ;  /* 0x00000001089b7824 */ /* 0x000fe200078e028f */
[----:B------:R-:W-:-:S04]  /*2620*/  ISETP.NE.AND P0, PT, R14, 0x2, PT ;  /* 0x000000020e00780c */ /* 0x000fc80003f05270 */
[----:B------:R-:W-:Y:S02]  /*2630*/  SEL R2, RZ, 0x1, P0 ;  /* 0x00000001ff027807 */ /* 0x000fe40000000000 */
[----:B------:R-:W-:Y:S02]  /*2640*/  SEL R14, R14, RZ, P0 ;  /* 0x000000ff0e0e7207 */ /* 0x000fe40000000000 */
[----:B------:R-:W-:Y:S01]  /*2650*/  LOP3.LUT R13, R13, R2, RZ, 0x3c, !PT ;  /* 0x000000020d0d7212 */ /* 0x000fe200078e3cff */
[----:B------:R-:W-:Y:S06]  /*2660*/  @P2 BRA `(.L_x_36) ;  /* 0xfffffff000982947 */ /* 0x000fec000383ffff */
[----:B------:R-:W-:Y:S01]  /*2670*/  UIADD3 UR4, UPT, UPT, UR4, 0x110, URZ ;  /* 0x0000011004047890 */ /* 0x000fe2000fffe0ff */
[----:B------:R-:W-:-:S03]  /*2680*/  SHF.L.U32 R3, R15, 0x1f, RZ ;  /* 0x0000001f0f037819 */ /* 0x000fc600000006ff */
[----:B------:R-:W-:-:S09]  /*2690*/  ULEA UR5, UR6, UR4, 0x3 ;  /* 0x0000000406057291 */ /* 0x000fd2000f8e18ff */
[----:B------:R-:W1:Y:S02]  /*26a0*/  SYNCS.PHASECHK.TRANS64.TRYWAIT P0, [UR5], R3 ;  /* 0x00000003ff0075a7 */ /* 0x000e640008001105 */
[----:B-1----:R-:W-:Y:S05]  /*26b0*/  @!P0 BRA `(.L_x_37) ;  /* 0x0000005400d88947 */ /* 0x002fea0003800000 */
.L_x_131:
[----:B------:R-:W-:-:S04]  /*26c0*/  UIADD3 UR6, UPT, UPT, UR6, 0x1, URZ ;  /* 0x0000000106067890 */ /* 0x000fc8000fffe0ff */
[----:B------:R-:W-:-:S04]  /*26d0*/  UISETP.NE.AND UP0, UPT, UR6, 0x22, UPT ;  /* 0x000000220600788c */ /* 0x000fc8000bf05270 */
[----:B------:R-:W-:Y:S02]  /*26e0*/  USEL UR7, URZ, 0x1, UP0 ;  /* 0x00000001ff077887 */ /* 0x000fe40008000000 */
[----:B------:R-:W-:-:S04]  /*26f0*/  USEL UR6, UR6, URZ, UP0 ;  /* 0x000000ff06067287 */ /* 0x000fc80008000000 */
[----:B------:R-:W-:Y:S01]  /*2700*/  ULEA UR5, UR6, UR4, 0x3 ;  /* 0x0000000406057291 */ /* 0x000fe2000f8e18ff */
[----:B------:R-:W-:-:S04]  /*2710*/  LOP3.LUT R2, R15, UR7, RZ, 0x3c, !PT ;  /* 0x000000070f027c12 */ /* 0x000fc8000f8e3cff */
[----:B-1----:R-:W-:-:S04]  /*2720*/  SHF.L.U32 R3, R2, 0x1f, RZ ;  /* 0x0000001f02037819 */ /* 0x002fc800000006ff */
[----:B------:R-:W1:Y:S02]  /*2730*/  SYNCS.PHASECHK.TRANS64.TRYWAIT P0, [UR5], R3 ;  /* 0x00000003ff0075a7 */ /* 0x000e640008001105 */
[----:B-1----:R-:W-:Y:S05]  /*2740*/  @!P0 BRA `(.L_x_38) ;  /* 0x0000005400cc8947 */ /* 0x002fea0003800000 */
.L_x_133:
        /* <DEDUP_REMOVED lines=9> */
.L_x_135:
        /* <DEDUP_REMOVED lines=9> */
.L_x_137:
        /* <DEDUP_REMOVED lines=9> */
.L_x_139:
        /* <DEDUP_REMOVED lines=9> */
.L_x_141:
        /* <DEDUP_REMOVED lines=9> */
.L_x_143:
        /* <DEDUP_REMOVED lines=9> */
.L_x_145:
        /* <DEDUP_REMOVED lines=9> */
.L_x_147:
        /* <DEDUP_REMOVED lines=9> */
.L_x_149:
        /* <DEDUP_REMOVED lines=9> */
.L_x_151:
        /* <DEDUP_REMOVED lines=9> */
.L_x_153:
        /* <DEDUP_REMOVED lines=9> */
.L_x_155:
        /* <DEDUP_REMOVED lines=9> */
.L_x_157:
        /* <DEDUP_REMOVED lines=9> */
.L_x_159:
        /* <DEDUP_REMOVED lines=9> */
.L_x_161:
        /* <DEDUP_REMOVED lines=9> */
.L_x_163:
        /* <DEDUP_REMOVED lines=9> */
.L_x_165:
        /* <DEDUP_REMOVED lines=9> */
.L_x_167:
        /* <DEDUP_REMOVED lines=9> */
.L_x_169:
        /* <DEDUP_REMOVED lines=9> */
.L_x_171:
        /* <DEDUP_REMOVED lines=9> */
.L_x_173:
        /* <DEDUP_REMOVED lines=9> */
.L_x_175:
        /* <DEDUP_REMOVED lines=9> */
.L_x_177:
        /* <DEDUP_REMOVED lines=9> */
.L_x_179:
        /* <DEDUP_REMOVED lines=9> */
.L_x_181:
        /* <DEDUP_REMOVED lines=9> */
.L_x_183:
        /* <DEDUP_REMOVED lines=9> */
.L_x_185:
        /* <DEDUP_REMOVED lines=9> */
.L_x_187:
        /* <DEDUP_REMOVED lines=9> */
.L_x_189:
        /* <DEDUP_REMOVED lines=9> */
.L_x_191:
        /* <DEDUP_REMOVED lines=9> */
.L_x_193:
        /* <DEDUP_REMOVED lines=9> */
.L_x_195:
[----:B------:R-:W-:-:S04]  /*38c0*/  UIADD3 UR6, UPT, UPT, UR6, 0x1, URZ ;  /* 0x0000000106067890 */ /* 0x000fc8000fffe0ff */
[----:B------:R-:W-:-:S04]  /*38d0*/  UISETP.NE.AND UP0, UPT, UR6, 0x22, UPT ;  /* 0x000000220600788c */ /* 0x000fc8000bf05270 */
[----:B------:R-:W-:Y:S02]  /*38e0*/  USEL UR5, URZ, 0x1, UP0 ;  /* 0x00000001ff057887 */ /* 0x000fe40008000000 */
[----:B------:R-:W-:-:S04]  /*38f0*/  USEL UR6, UR6, URZ, UP0 ;  /* 0x000000ff06067287 */ /* 0x000fc80008000000 */
[----:B------:R-:W-:Y:S01]  /*3900*/  ULEA UR6, UR6, UR4, 0x3 ;  /* 0x0000000406067291 */ /* 0x000fe2000f8e18ff */
[----:B-1----:R-:W-:-:S04]  /*3910*/  LOP3.LUT R3, R2, UR5, RZ, 0x3c, !PT ;  /* 0x0000000502037c12 */ /* 0x002fc8000f8e3cff */
[----:B------:R-:W-:Y:S01]  /*3920*/  SHF.L.U32 R3, R3, 0x1f, RZ ;  /* 0x0000001f03037819 */ /* 0x000fe200000006ff */
[----:B----4-:R-:W-:-:S07]  /*3930*/  IMAD.U32 R0, RZ, RZ, UR6 ;  /* 0x00000006ff007e24 */ /* 0x010fce000f8e00ff */
.L_x_70:
[----:B-1----:R1:W2:Y:S02]  /*3940*/  SYNCS.PHASECHK.TRANS64.TRYWAIT P0, [R0+URZ], R3 ;  /* 0x00000003000075a7 */ /* 0x0022a400080011ff */
[----:B--2---:R-:W-:Y:S05]  /*3950*/  @!P0 NANOSLEEP.SYNCS 0x989680 ;  /* 0x009896800000895d */ /* 0x004fea0003900000 */
[----:B------:R-:W2:Y:S02]  /*3960*/  @!P0 SYNCS.PHASECHK.TRANS64 P0, [R0+URZ], R3 ;  /* 0x00000003000085a7 */ /* 0x000ea400080010ff */
[----:B--2---:R-:W-:Y:S05]  /*3970*/  @P0 EXIT ;  /* 0x000000000000094d */ /* 0x004fea0003800000 */
[----:B------:R-:W-:Y:S05]  /*3980*/  BRA `(.L_x_70) ;  /* 0xfffffffc00ec7947 */ /* 0x000fea000383ffff */
.L_x_18:
[----:B------:R-:W-:-:S04]  /*3990*/  UISETP.NE.AND UP1, UPT, UR37, URZ, UPT ;  /* 0x000000ff2500728c */ /* 0x000fc8000bf25270 */
[----:B------:R-:W-:-:S09]  /*39a0*/  UISETP.NE.OR UP1, UPT, UR8, 0x1, UP1 ;  /* 0x000000010800788c */ /* 0x000fd20008f25670 */
[----:B------:R-:W-:Y:S05]  /*39b0*/  BRA.U UP1, `(.L_x_71) ;  /* 0x0000000501487547 */ /* 0x000fea000b800000 */
[----:B------:R-:W-:Y:S01]  /*39c0*/  ISETP.NE.AND P2, PT, R2, RZ, PT ;  /* 0x000000ff0200720c */ /* 0x000fe20003f45270 */
[----:B------:R-:W-:Y:S01]  /*39d0*/  IMAD.MOV.U32 R12, RZ, RZ, 0x1 ;  /* 0x00000001ff0c7424 */ /* 0x000fe200078e00ff */
[----:B------:R-:W-:Y:S02]  /*39e0*/  CS2R R10, SRZ ;  /* 0x00000000000a7805 */ /* 0x000fe4000001ff00 */
[----:B------:R-:W-:Y:S01]  /*39f0*/  CS2R R8, SRZ ;  /* 0x0000000000087805 */ /* 0x000fe2000001ff00 */
[----:B------:R-:W-:Y:S01]  /*3a00*/  UMOV UR4, 0x400 ;  /* 0x0000040000047882 */ /* 0x000fe20000000000 */
[----:B------:R-:W-:Y:S01]  /*3a10*/  UMOV UR6, URZ ;  /* 0x000000ff00067c82 */ /* 0x000fe20008000000 */
[----:B------:R-:W-:-:S12]  /*3a20*/  ULEA UR37, UR37, UR4, 0x18 ;  /* 0x0000000425257291 */ /* 0x000fd8000f8ec0ff */
.L_x_75:
[----:B------:R-:W-:Y:S02]  /*3a30*/  LEA R0, R8, UR37, 0x3 ;  /* 0x0000002508007c11 */ /* 0x000fe4000f8e18ff */
[----:B------:R-:W-:-:S03]  /*3a40*/  SHF.L.U32 R5, R9, 0x1f, RZ ;  /* 0x0000001f09057819 */ /* 0x000fc600000006ff */
[----:B------:R-:W-:Y:S01]  /*3a50*/  VIADD R4, R0, 0x2b0 ;  /* 0x000002b000047836 */ /* 0x000fe20000000000 */
[----:B------:R-:W1:Y:S02]  /*3a60*/  SYNCS.PHASECHK.TRANS64.TRYWAIT P0, [R0+URZ+0x2a0], R5 ;  /* 0x0002a005000075a7 */ /* 0x000e6400080011ff */
[----:B-1----:R-:W-:Y:S05]  /*3a70*/  @!P0 BRA `(.L_x_72) ;  /* 0x0000005000008947 */ /* 0x002fea0003800000 */
.L_x_196:
[----:B------:R-:W-:Y:S01]  /*3a80*/  ULEA UR5, UR6, UR37, 0x3 ;  /* 0x0000002506057291 */ /* 0x000fe2000f8e18ff */
[----:B------:R-:W-:Y:S02]  /*3a90*/  PRMT R4, RZ, 0x654, R4 ;  /* 0x00000654ff047816 */ /* 0x000fe40000000004 */
[----:B-1----:R-:W-:Y:S01]  /*3aa0*/  SHF.L.U32 R5, R12, 0x1f, RZ ;  /* 0x0000001f0c057819 */ /* 0x002fe200000006ff */
[----:B------:R-:W-:Y:S01]  /*3ab0*/  UIADD3 UR4, UPT, UPT, UR5, 0x240, URZ ;  /* 0x0000024005047890 */ /* 0x000fe2000fffe0ff */
[----:B------:R1:W-:Y:S05]  /*3ac0*/  SYNCS.ARRIVE.TRANS64.RED.A1T0 RZ, [R4+URZ], RZ ;  /* 0x000000ff04ff79a7 */ /* 0x0003ea00081004ff */
[----:B------:R-:W-:Y:S01]  /*3ad0*/  IMAD.U32 R7, RZ, RZ, UR4 ;  /* 0x00000004ff077e24 */ /* 0x000fe2000f8e00ff */
[----:B------:R-:W2:Y:S04]  /*3ae0*/  SYNCS.PHASECHK.TRANS64.TRYWAIT P0, [UR5+0x250], R5 ;  /* 0x00025005ff0075a7 */ /* 0x000ea80008001105 */
[----:B------:R-:W-:Y:S01]  /*3af0*/  PRMT R6, R2, 0x654, R7 ;  /* 0x0000065402067816 */ /* 0x000fe20000000007 */
[----:B-1----:R-:W-:Y:S01]  /*3b00*/  @!P2 IMAD.MOV.U32 R4, RZ, RZ, 0x10 ;  /* 0x00000010ff04a424 */ /* 0x002fe200078e00ff */
[----:B--2---:R-:W-:Y:S06]  /*3b10*/  @!P0 BRA `(.L_x_73) ;  /* 0x0000004c00ec8947 */ /* 0x004fec0003800000 */
.L_x_198:
[----:B------:R-:W-:Y:S01]  /*3b20*/  ULEA UR4, UR6, UR37, 0x4 ;  /* 0x0000002506047291 */ /* 0x000fe2000f8e20ff */
[----:B------:R-:W-:Y:S01]  /*3b30*/  SEL R3, R6, R3, !P2 ;  /* 0x0000000306037207 */ /* 0x000fe20005000000 */
[----:B------:R-:W-:Y:S01]  /*3b40*/  UIADD3 UR5, UPT, UPT, UR5, 0x240, URZ ;  /* 0x0000024005057890 */ /* 0x000fe2000fffe0ff */
[----:B-1----:R-:W-:Y:S01]  /*3b50*/  LEA R0, R11, UR37, 0x3 ;  /* 0x000000250b007c11 */ /* 0x002fe2000f8e18ff */
[----:B------:R-:W-:Y:S01]  /*3b60*/  UIADD3 UR4, UPT, UPT, UR4, 0x2d0, URZ ;  /* 0x000002d004047890 */ /* 0x000fe2000fffe0ff */
[----:B------:R-:W-:Y:S01]  /*3b70*/  SHF.L.U32 R5, R10, 0x1f, RZ ;  /* 0x0000001f0a057819 */ /* 0x000fe200000006ff */
[----:B------:R1:W-:Y:S01]  /*3b80*/  @!P2 SYNCS.ARRIVE.TRANS64.RED RZ, [R3+URZ], R4 ;  /* 0x0000000403ffa9a7 */ /* 0x0003e200080004ff */
[----:B------:R-:W-:Y:S01]  /*3b90*/  UIADD3 UR6, UPT, UPT, UR6, 0x1, URZ ;  /* 0x0000000106067890 */ /* 0x000fe2000fffe0ff */
[----:B------:R-:W-:-:S03]  /*3ba0*/  VIADD R8, R8, 0x1 ;  /* 0x0000000108087836 */ /* 0x000fc60000000000 */
[----:B------:R-:W-:Y:S02]  /*3bb0*/  UISETP.NE.AND UP0, UPT, UR6, 0x2, UPT ;  /* 0x000000020600788c */ /* 0x000fe4000bf05270 */
[----:B------:R-:W-:Y:S06]  /*3bc0*/  UGETNEXTWORKID.BROADCAST [UR4], [UR5] ;  /* 0x00000000040073ca */ /* 0x000fec0008000100 */
[----:B------:R-:W-:Y:S01]  /*3bd0*/  USEL UR4, URZ, 0x1, UP0 ;  /* 0x00000001ff047887 */ /* 0x000fe20008000000 */
[----:B------:R-:W-:Y:S01]  /*3be0*/  ISETP.NE.AND P0, PT, R8, 0x2, PT ;  /* 0x000000020800780c */ /* 0x000fe20003f05270 */
[----:B------:R-:W-:Y:S01]  /*3bf0*/  USEL UR6, UR6, URZ, UP0 ;  /* 0x000000ff06067287 */ /* 0x000fe20008000000 */
[----:B------:R-:W2:Y:S03]  /*3c00*/  SYNCS.PHASECHK.TRANS64.TRYWAIT P1, [R0+URZ+0x240], R5 ;  /* 0x00024005000075a7 */ /* 0x000ea600080211ff */
[----:B------:R-:W-:Y:S01]  /*3c10*/  LOP3.LUT R12, R12, UR4, RZ, 0x3c, !PT ;  /* 0x000000040c0c7c12 */ /* 0x000fe2000f8e3cff */
[----:B-12---:R-:W-:Y:S07]  /*3c20*/  @!P1 BRA `(.L_x_74) ;  /* 0x0000004c00c09947 */ /* 0x006fee0003800000 */
.L_x_199:
[C---:B------:R-:W-:Y:S01]  /*3c30*/  LEA R4, R11.reuse, UR37, 0x4 ;  /* 0x000000250b047c11 */ /* 0x040fe2000f8e20ff */
[----:B-1----:R-:W-:Y:S01]  /*3c40*/  VIADD R0, R0, 0x250 ;  /* 0x0000025000007836 */ /* 0x002fe20000000000 */
[----:B------:R-:W-:Y:S01]  /*3c50*/  SEL R8, R8, RZ, P0 ;  /* 0x000000ff08087207 */ /* 0x000fe20000000000 */
[----:B------:R-:W-:-:S03]  /*3c60*/  VIADD R11, R11, 0x1 ;  /* 0x000000010b0b7836 */ /* 0x000fc60000000000 */
[----:B------:R-:W1:Y:S01]  /*3c70*/  LDS.128 R4, [R4+0x2d0] ;  /* 0x0002d00004047984 */ /* 0x000e620000000c00 */
[----:B------:R-:W-:Y:S02]  /*3c80*/  PRMT R0, RZ, 0x654, R0 ;  /* 0x00000654ff007816 */ /* 0x000fe40000000000 */
[C---:B------:R-:W-:Y:S01]  /*3c90*/  ISETP.NE.AND P1, PT, R11.reuse, 0x2, PT ;  /* 0x000000020b00780c */ /* 0x040fe20003f25270 */
[----:B------:R-:W-:Y:S01]  /*3ca0*/  @!PT LDS RZ, [RZ] ;  /* 0x00000000fffff984 */ /* 0x000fe20000000800 */
[----:B------:R-:W-:Y:S01]  /*3cb0*/  @!PT LDS RZ, [RZ] ;  /* 0x00000000fffff984 */ /* 0x000fe20000000800 */
[----:B------:R-:W-:Y:S01]  /*3cc0*/  @!PT LDS RZ, [RZ] ;  /* 0x00000000fffff984 */ /* 0x000fe20000000800 */
[----:B------:R-:W-:Y:S01]  /*3cd0*/  @!PT LDS RZ, [RZ] ;  /* 0x00000000fffff984 */ /* 0x000fe20000000800 */
[----:B------:R2:W-:Y:S06]  /*3ce0*/  MEMBAR.ALL.CTA ;  /* 0x0000000000007992 */ /* 0x0005ec0000008000 */
[----:B--2---:R-:W2:Y:S01]  /*3cf0*/  FENCE.VIEW.ASYNC.S ;  /* 0x00000000000073c6 */ /* 0x004ea20000000000 */
[----:B------:R-:W-:Y:S01]  /*3d00*/  SEL R11, R11, RZ, P1 ;  /* 0x000000ff0b0b7207 */ /* 0x000fe20000800000 */
[----:B--2---:R2:W-:Y:S01]  /*3d10*/  SYNCS.ARRIVE.TRANS64.RED.A1T0 RZ, [R0+URZ], RZ ;  /* 0x000000ff00ff79a7 */ /* 0x0045e200081004ff */
[----:B-1----:R-:W-:-:S02]  /*3d20*/  LOP3.LUT P3, RZ, R6, 0x1, RZ, 0xc0, !PT ;  /* 0x0000000106ff7812 */ /* 0x002fc4000786c0ff */
[----:B------:R-:W-:-:S04]  /*3d30*/  SEL R5, RZ, 0x1, P1 ;  /* 0x00000001ff057807 */ /* 0x000fc80000800000 */
[----:B------:R-:W-:Y:S02]  /*3d40*/  LOP3.LUT R10, R10, R5, RZ, 0x3c, !PT ;  /* 0x000000050a0a7212 */ /* 0x000fe400078e3cff */
[----:B--2---:R-:W-:-:S04]  /*3d50*/  SEL R0, RZ, 0x1, P0 ;  /* 0x00000001ff007807 */ /* 0x004fc80000000000 */
[----:B------:R-:W-:Y:S01]  /*3d60*/  LOP3.LUT R9, R9, R0, RZ, 0x3c, !PT ;  /* 0x0000000009097212 */ /* 0x000fe200078e3cff */
[----:B------:R-:W-:Y:S06]  /*3d70*/  @P3 BRA `(.L_x_75) ;  /* 0xfffffffc002c3947 */ /* 0x000fec000383ffff */
[----:B------:R-:W-:Y:S01]  /*3d80*/  ULEA UR5, UR6, UR37, 0x3 ;  /* 0x0000002506057291 */ /* 0x000fe2000f8e18ff */
[----:B------:R-:W-:-:S08]  /*3d90*/  SHF.L.U32 R3, R12, 0x1f, RZ ;  /* 0x0000001f0c037819 */ /* 0x000fd000000006ff */
[----:B------:R-:W1:Y:S02]  /*3da0*/  SYNCS.PHASECHK.TRANS64 P0, [UR5+0x250], R3 ;  /* 0x00025003ff0075a7 */ /* 0x000e640008001005 */
[----:B-1----:R-:W-:Y:S05]  /*3db0*/  @P0 BRA `(.L_x_76) ;  /* 0x0000000000080947 */ /* 0x002fea0003800000 */
[----:B------:R-:W1:Y:S02]  /*3dc0*/  SYNCS.PHASECHK.TRANS64.TRYWAIT P0, [UR5+0x250], R3 ;  /* 0x00025003ff0075a7 */ /* 0x000e640008001105 */
[----:B-1----:R-:W-:Y:S05]  /*3dd0*/  @!P0 BRA `(.L_x_77) ;  /* 0x0000004c00688947 */ /* 0x002fea0003800000 */
.L_x_76:
[----:B------:R-:W-:-:S04]  /*3de0*/  UIADD3 UR4, UPT, UPT, UR6, 0x1, URZ ;  /* 0x0000000106047890 */ /* 0x000fc8000fffe0ff */
[----:B------:R-:W-:-:S04]  /*3df0*/  UISETP.NE.AND UP0, UPT, UR4, 0x2, UPT ;  /* 0x000000020400788c */ /* 0x000fc8000bf05270 */
[----:B------:R-:W-:Y:S02]  /*3e00*/  USEL UR7, URZ, 0x1, UP0 ;  /* 0x00000001ff077887 */ /* 0x000fe40008000000 */
[----:B------:R-:W-:-:S04]  /*3e10*/  USEL UR4, UR4, URZ, UP0 ;  /* 0x000000ff04047287 */ /* 0x000fc80008000000 */
[----:B------:R-:W-:Y:S01]  /*3e20*/  ULEA UR4, UR4, UR37, 0x3 ;  /* 0x0000002504047291 */ /* 0x000fe2000f8e18ff */
[----:B-1----:R-:W-:-:S04]  /*3e30*/  LOP3.LUT R3, R12, UR7, RZ, 0x3c, !PT ;  /* 0x000000070c037c12 */ /* 0x002fc8000f8e3cff */
[----:B------:R-:W-:-:S04]  /*3e40*/  SHF.L.U32 R0, R3, 0x1f, RZ ;  /* 0x0000001f03007819 */ /* 0x000fc800000006ff */
[----:B------:R-:W1:Y:S02]  /*3e50*/  SYNCS.PHASECHK.TRANS64 P0, [UR4+0x250], R0 ;  /* 0x00025000ff0075a7 */ /* 0x000e640008001004 */
[----:B-1----:R-:W-:Y:S05]  /*3e60*/  @P0 EXIT ;  /* 0x000000000000094d */ /* 0x002fea0003800000 */
[----:B------:R-:W-:Y:S02]  /*3e70*/  SHF.L.U32 R3, R3, 0x1f, RZ ;  /* 0x0000001f03037819 */ /* 0x000fe400000006ff */
[----:B------:R-:W-:-:S07]  /*3e80*/  MOV R0, UR4 ;  /* 0x0000000400007c02 */ /* 0x000fce0008000f00 */
.L_x_78:
[----:B-1----:R1:W2:Y:S02]  /*3e90*/  SYNCS.PHASECHK.TRANS64.TRYWAIT P0, [R0+URZ+0x250], R3 ;  /* 0x00025003000075a7 */ /* 0x0022a400080011ff */
[----:B--2---:R-:W-:Y:S05]  /*3ea0*/  @!P0 NANOSLEEP.SYNCS 0x989680 ;  /* 0x009896800000895d */ /* 0x004fea0003900000 */
[----:B------:R-:W2:Y:S02]  /*3eb0*/  @!P0 SYNCS.PHASECHK.TRANS64 P0, [R0+URZ+0x250], R3 ;  /* 0x00025003000085a7 */ /* 0x000ea400080010ff */
[----:B--2---:R-:W-:Y:S05]  /*3ec0*/  @P0 EXIT ;  /* 0x000000000000094d */ /* 0x004fea0003800000 */
[----:B------:R-:W-:Y:S05]  /*3ed0*/  BRA `(.L_x_78) ;  /* 0xfffffffc00ec7947 */ /* 0x000fea000383ffff */
.L_x_71:
[----:B------:R-:W-:-:S09]  /*3ee0*/  UISETP.NE.AND UP1, UPT, UR8, URZ, UPT ;  /* 0x000000ff0800728c */ /* 0x000fd2000bf25270 */
[----:B------:R-:W-:Y:S05]  /*3ef0*/  BRA.U UP1, `(.L_x_79) ;  /* 0x0000000d01607547 */ /* 0x000fea000b800000 */
[----:B------:R-:W-:Y:S01]  /*3f00*/  UMOV UR4, 0x40 ;  /* 0x0000004000047882 */ /* 0x000fe20000000000 */
[----:B------:R-:W-:Y:S01]  /*3f10*/  NOP ;  /* 0x0000000000007918 */ /* 0x000fe20000000000 */
[----:B------:R-:W-:Y:S01]  /*3f20*/  ULEA UR4, UR37, UR4, 0x18 ;  /* 0x0000000425047291 */ /* 0x000fe2000f8ec0ff */
[----:B------:R-:W-:Y:S02]  /*3f30*/  UMOV UR5, 0x400 ;  /* 0x0000040000057882 */ /* 0x000fe40000000000 */
[----:B------:R-:W-:-:S06]  /*3f40*/  ULEA UR37, UR37, UR5, 0x18 ;  /* 0x0000000525257291 */ /* 0x000fcc000f8ec0ff */
[----:B------:R-:W1:Y:S02]  /*3f50*/  LDS.U8 R0, [UR4+0x1c] ;  /* 0x00001c04ff007984 */ /* 0x000e640008000000 */
[----:B-1----:R-:W-:-:S13]  /*3f60*/  ISETP.NE.AND P0, PT, R0, RZ, PT ;  /* 0x000000ff0000720c */ /* 0x002fda0003f05270 */
[----:B------:R-:W-:Y:S05]  /*3f70*/  @P0 BRA `(.L_x_80) ;  /* 0x0000000000580947 */ /* 0x000fea0003800000 */
[----:B------:R-:W-:-:S13]  /*3f80*/  ELECT P0, URZ, PT ;  /* 0x0000000000ff782f */ /* 0x000fda0003800000 */
[----:B------:R-:W-:Y:S05]  /*3f90*/  @!P0 BRA `(.L_x_81) ;  /* 0x0000000000608947 */ /* 0x000fea0003800000 */
[----:B------:R-:W-:Y:S01]  /*3fa0*/  UMOV UR5, 0x10 ;  /* 0x0000001000057882 */ /* 0x000fe20000000000 */
[----:B------:R-:W-:Y:S01]  /*3fb0*/  HFMA2 R0, -RZ, RZ, 0, 5.9604644775390625e-08 ;  /* 0x00000001ff007431 */ /* 0x000fe200000001ff */
[----:B------:R-:W-:-:S03]  /*3fc0*/  MOV R2, 0xffff ;  /* 0x0000ffff00027802 */ /* 0x000fc60000000f00 */
[----:B------:R-:W-:Y:S04]  /*3fd0*/  DEPBAR.LE SB1, 0x36 ;  /* 0x00009d800000791a */ /* 0x000fe80000000000 */
[----:B------:R-:W1:Y:S02]  /*3fe0*/  UTCATOMSWS.FIND_AND_SET.ALIGN UP0, UR5, UR5 ;  /* 0x00000005000575e3 */ /* 0x000e640008000800 */
[----:B-1----:R-:W-:Y:S01]  /*3ff0*/  MOV R3, UR5 ;  /* 0x0000000500037c02 */ /* 0x002fe20008000f00 */
[----:B------:R-:W-:Y:S06]  /*4000*/  BRA.U UP0, `(.L_x_82) ;  /* 0x0000000100187547 */ /* 0x000fec000b800000 */
.L_x_83:
[----:B------:R-:W-:Y:S05]  /*4010*/  NANOSLEEP 0x64 ;  /* 0x000000640000795d */ /* 0x000fea0003800000 */
[----:B------:R-:W-:-:S05]  /*4020*/  UMOV UR5, 0x10 ;  /* 0x0000001000057882 */ /* 0x000fca0000000000 */
[----:B------:R-:W-:Y:S04]  /*4030*/  DEPBAR.LE SB1, 0x36 ;  /* 0x00009d800000791a */ /* 0x000fe80000000000 */
[----:B------:R-:W1:Y:S02]  /*4040*/  UTCATOMSWS.FIND_AND_SET.ALIGN UP0, UR5, UR5 ;  /* 0x00000005000575e3 */ /* 0x000e640008000800 */
[----:B-1----:R-:W-:Y:S01]  /*4050*/  MOV R3, UR5 ;  /* 0x0000000500037c02 */ /* 0x002fe20008000f00 */
[----:B------:R-:W-:Y:S05]  /*4060*/  BRA.U !UP0, `(.L_x_83) ;  /* 0xfffffffd08e87547 */ /* 0x000fea000b83ffff */
.L_x_82:
[-C--:B------:R-:W-:Y:S02]  /*4070*/  SHF.L.U32 R2, R2, R3.reuse, RZ ;  /* 0x0000000302027219 */ /* 0x080fe400000006ff */
[----:B------:R-:W-:Y:S01]  /*4080*/  SHF.L.U32 R0, R0, R3, RZ ;  /* 0x0000000300007219 */ /* 0x000fe200000006ff */
[----:B------:R-:W-:Y:S02]  /*4090*/  IMAD.SHL.U32 R3, R3, 0x20, RZ ;  /* 0x0000002003037824 */ /* 0x000fe400078e00ff */
[----:B------:R1:W-:Y:S04]  /*40a0*/  ATOMS.OR RZ, [UR4+0x14], R2 ;  /* 0x00001402ffff798c */ /* 0x0003e8000b000004 */
[----:B------:R1:W-:Y:S04]  /*40b0*/  ATOMS.OR RZ, [UR4+0x18], R0 ;  /* 0x00001800ffff798c */ /* 0x0003e8000b000004 */
[----:B------:R1:W-:Y:S01]  /*40c0*/  STS [UR37+0x2f0], R3 ;  /* 0x0002f003ff007988 */ /* 0x0003e20008000825 */
[----:B------:R-:W-:Y:S05]  /*40d0*/  BRA `(.L_x_81) ;  /* 0x0000000000107947 */ /* 0x000fea0003800000 */
.L_x_80:
[----:B------:R-:W-:Y:S02]  /*40e0*/  MOV R0, 0xffffffff ;  /* 0xffffffff00007802 */ /* 0x000fe40000000f00 */
[----:B------:R-:W-:-:S03]  /*40f0*/  MOV R2, 0x4120 ;  /* 0x0000412000027802 */ /* 0x000fc60000000f00 */
[----:B------:R1:W-:Y:S04]  /*4100*/  STS [UR37+0x2f0], R0 ;  /* 0x0002f000ff007988 */ /* 0x0003e80008000825 */
[----:B-1-3-5:R-:W-:Y:S05]  /*4110*/  CALL.REL.NOINC `($__internal_1_$__cuda_sm10x_tcgen05_guardrail_trap_phase_invalid_during_alloc) ;  /* 0x0000004c00e47944 */ /* 0x02afea0003c00000 */
.L_x_81:
[----:B------:R-:W-:Y:S05]  /*4120*/  WARPSYNC.ALL ;  /* 0x0000000000007948 */ /* 0x000fea0003800000 */
[----:B------:R-:W2:Y:S01]  /*4130*/  S2UR UR6, SR_CgaCtaId ;  /* 0x00000000000679c3 */ /* 0x000ea20000008800 */
[----:B------:R-:W-:Y:S01]  /*4140*/  UMOV UR4, 0x400 ;  /* 0x0000040000047882 */ /* 0x000fe20000000000 */
[----:B------:R-:W-:-:S06]  /*4150*/  NOP ;  /* 0x0000000000007918 */ /* 0x000fcc0000000000 */
[----:B------:R-:W-:Y:S06]  /*4160*/  BAR.ARV 0x6, 0xa0 ;  /* 0x0182800000007b1d */ /* 0x000fec0000002000 */
[----:B------:R-:W4:Y:S01]  /*4170*/  LDCU UR7, c[0x0][0x38c] ;  /* 0x00007180ff0777ac */ /* 0x000f220008000800 */
[----:B------:R-:W-:Y:S01]  /*4180*/  IMAD.MOV.U32 R11, RZ, RZ, 0x1 ;  /* 0x00000001ff0b7424 */ /* 0x000fe200078e00ff */
[----:B------:R-:W-:Y:S01]  /*4190*/  CS2R R8, SRZ ;  /* 0x0000000000087805 */ /* 0x000fe2000001ff00 */
[----:B------:R-:W-:Y:S01]  /*41a0*/  IMAD.MOV.U32 R10, RZ, RZ, RZ ;  /* 0x000000ffff0a7224 */ /* 0x000fe200078e00ff */
[----:B------:R-:W-:Y:S01]  /*41b0*/  UMOV UR18, URZ ;  /* 0x000000ff00127c82 */ /* 0x000fe20008000000 */
[----:B------:R-:W-:Y:S01]  /*41c0*/  UMOV UR17, URZ ;  /* 0x000000ff00117c82 */ /* 0x000fe20008000000 */
[----:B------:R-:W-:Y:S01]  /*41d0*/  UMOV UR20, 0x0 ;  /* 0x0000000000147882 */ /* 0x000fe20000000000 */
[----:B------:R-:W-:Y:S01]  /*41e0*/  UMOV UR21, 0x8100010 ;  /* 0x0810001000157882 */ /* 0x000fe20000000000 */
[----:B--2---:R-:W-:Y:S01]  /*41f0*/  ULEA UR6, UR6, UR4, 0x18 ;  /* 0x0000000406067291 */ /* 0x004fe2000f8ec0ff */
[----:B------:R-:W2:Y:S03]  /*4200*/  LDCU UR4, c[0x0][0x38c] ;  /* 0x00007180ff0477ac */ /* 0x000ea60008000800 */
[----:B------:R-:W-:-:S02]  /*4210*/  UIADD3 UR11, UPT, UPT, UR6, 0x4600, URZ ;  /* 0x00004600060b7890 */ /* 0x000fc4000fffe0ff */
[----:B----4-:R-:W-:-:S03]  /*4220*/  UIADD3 UR7, UPT, UPT, UR7, 0x1f, URZ ;  /* 0x0000001f07077890 */ /* 0x010fc6000fffe0ff */
[----:B-1----:R-:W1:Y:S01]  /*4230*/  LDS R0, [UR6+0x2f0] ;  /* 0x0002f006ff007984 */ /* 0x002e620008000800 */
[----:B------:R-:W-:Y:S02]  /*4240*/  UIADD3 UR12, UPT, UPT, UR6, 0x26600, URZ ;  /* 0x00026600060c7890 */ /* 0x000fe4000fffe0ff */
[----:B------:R-:W-:Y:S02]  /*4250*/  USHF.R.S32.HI UR5, URZ, 0x1f, UR7 ;  /* 0x0000001fff057899 */ /* 0x000fe40008011407 */
[----:B------:R-:W-:Y:S02]  /*4260*/  USHF.R.U32.HI UR11, URZ, 0x4, UR11 ;  /* 0x00000004ff0b7899 */ /* 0x000fe4000801160b */
[----:B------:R-:W-:Y:S02]  /*4270*/  ULEA.HI UR5, UR5, UR7, URZ, 0x5 ;  /* 0x0000000705057291 */ /* 0x000fe4000f8f28ff */
[----:B------:R-:W-:Y:S02]  /*4280*/  USHF.R.U32.HI UR12, URZ, 0x4, UR12 ;  /* 0x00000004ff0c7899 */ /* 0x000fe4000801160c */
[----:B------:R-:W-:-:S02]  /*4290*/  USHF.R.S32.HI UR5, URZ, 0x5, UR5 ;  /* 0x00000005ff057899 */ /* 0x000fc40008011405 */
[----:B------:R-:W-:Y:S02]  /*42a0*/  ULOP3.LUT UR11, UR11, 0x3fff, URZ, 0xc0, !UPT ;  /* 0x00003fff0b0b7892 */ /* 0x000fe4000f8ec0ff */
[----:B------:R-:W-:Y:S02]  /*42b0*/  UISETP.LT.AND UP0, UPT, UR5, 0x1, UPT ;  /* 0x000000010500788c */ /* 0x000fe4000bf01270 */
[----:B------:R-:W-:Y:S02]  /*42c0*/  ULOP3.LUT UR12, UR12, 0x3fff, URZ, 0xc0, !UPT ;  /* 0x00003fff0c0c7892 */ /* 0x000fe4000f8ec0ff */
[----:B------:R-:W-:Y:S02]  /*42d0*/  USEL UR10, UR5, 0x1, !UP0 ;  /* 0x00000001050a7887 */ /* 0x000fe4000c000000 */
[----:B------:R-:W-:Y:S02]  /*42e0*/  ULOP3.LUT UR11, UR11, 0x10000, URZ, 0xfc, !UPT ;  /* 0x000100000b0b7892 */ /* 0x000fe4000f8efcff */
[----:B------:R-:W-:-:S02]  /*42f0*/  ULOP3.LUT UR12, UR12, 0x10000, URZ, 0xfc, !UPT ;  /* 0x000100000c0c7892 */ /* 0x000fc4000f8efcff */
[----:B------:R-:W-:Y:S02]  /*4300*/  UIADD3 UR10, UPT, UPT, -UR10, URZ, URZ ;  /* 0x000000ff0a0a7290 */ /* 0x000fe4000fffe1ff */
[----:B--2---:R-:W-:Y:S01]  /*4310*/  UISETP.GE.AND UP3, UPT, UR4, 0x1, UPT ;  /* 0x000000010400788c */ /* 0x004fe2000bf66270 */
[----:B-1----:R-:W-:-:S15]  /*4320*/  R2UR UR19, R0 ;  /* 0x00000000001372ca */ /* 0x002fde00000e0000 */
.L_x_90:
[----:B------:R-:W-:Y:S02]  /*4330*/  LEA R0, R10, UR6, 0x3 ;  /* 0x000000060a007c11 */ /* 0x000fe4000f8e18ff */
[----:B------:R-:W-:Y:S02]  /*4340*/  SHF.L.U32 R5, R9, 0x1f, RZ ;  /* 0x0000001f09057819 */ /* 0x000fe400000006ff */
[----:B------:R-:W-:Y:S01]  /*4350*/  PLOP3.LUT P0, PT, PT, PT, UP3, 0x80, 0x8 ;  /* 0x000000000008781c */ /* 0x000fe20003f0f038 */
[----:B------:R-:W-:Y:S01]  /*4360*/  VIADD R3, R0, 0x250 ;  /* 0x0000025000037836 */ /* 0x000fe20000000000 */
[----:B-1----:R-:W1:Y:S02]  /*4370*/  SYNCS.PHASECHK.TRANS64.TRYWAIT P1, [R0+URZ+0x240], R5 ;  /* 0x00024005000075a7 */ /* 0x002e6400080211ff */
[----:B-1--4-:R-:W-:Y:S09]  /*4380*/  @!P1 BRA `(.L_x_84) ;  /* 0x0000004800149947 */ /* 0x012ff20003800000 */
.L_x_201:
[----:B------:R-:W-:Y:S01]  /*4390*/  LEA R4, R10, UR6, 0x4 ;  /* 0x000000060a047c11 */ /* 0x000fe2000f8e20ff */
[----:B------:R-:W-:Y:S01]  /*43a0*/  @UP3 ULEA UR4, UR17, UR6, 0x3 ;  /* 0x0000000611043291 */ /* 0x000fe2000f8e18ff */
[----:B------:R-:W-:Y:S01]  /*43b0*/  PLOP3.LUT P2, PT, PT, PT, PT, 0x80, 0x8 ;  /* 0x000000000008781c */ /* 0x000fe20003f4f070 */
[----:B------:R-:W-:Y:S01]  /*43c0*/  ULEA UR9, UR18, UR6, 0x3 ;  /* 0x0000000612097291 */ /* 0x000fe2000f8e18ff */
[----:B------:R-:W-:Y:S02]  /*43d0*/  PRMT R3, RZ, 0x654, R3 ;  /* 0x00000654ff037816 */ /* 0x000fe40000000003 */
[----:B-1----:R-:W1:Y:S01]  /*43e0*/  LDS.128 R4, [R4+0x2d0] ;  /* 0x0002d00004047984 */ /* 0x002e620000000c00 */
[----:B------:R-:W-:Y:S02]  /*43f0*/  @P0 SHF.L.U32 R2, R8, 0x1f, RZ ;  /* 0x0000001f08020819 */ /* 0x000fe400000006ff */
[----:B------:R-:W-:Y:S01]  /*4400*/  SHF.L.U32 R0, R11, 0x1f, RZ ;  /* 0x0000001f0b007819 */ /* 0x000fe200000006ff */
[----:B------:R-:W-:Y:S01]  /*4410*/  @!PT LDS RZ, [RZ] ;  /* 0x00000000fffff984 */ /* 0x000fe20000000800 */
[----:B------:R-:W-:Y:S01]  /*4420*/  @!PT LDS RZ, [RZ] ;  /* 0x00000000fffff984 */ /* 0x000fe20000000800 */
[----:B------:R-:W-:Y:S01]  /*4430*/  @!PT LDS RZ, [RZ] ;  /* 0x00000000fffff984 */ /* 0x000fe20000000800 */
[----:B------:R-:W-:Y:S01]  /*4440*/  @!PT LDS RZ, [RZ] ;  /* 0x00000000fffff984 */ /* 0x000fe20000000800 */
[----:B------:R2:W-:Y:S06]  /*4450*/  MEMBAR.ALL.CTA ;  /* 0x0000000000007992 */ /* 0x0005ec0000008000 */
[----:B--2---:R-:W2:Y:S02]  /*4460*/  FENCE.VIEW.ASYNC.S ;  /* 0x00000000000073c6 */ /* 0x004ea40000000000 */
[----:B--2---:R2:W-:Y:S01]  /*4470*/  SYNCS.ARRIVE.TRANS64.RED.A1T0 RZ, [R3+URZ], RZ ;  /* 0x000000ff03ff79a7 */ /* 0x0045e200081004ff */
[----:B------:R2:W4:Y:S01]  /*4480*/  @P0 SYNCS.PHASECHK.TRANS64.TRYWAIT P2, [UR4], R2 ;  /* 0x00000002ff0005a7 */ /* 0x0005220008041104 */
[----:B-1----:R-:W-:Y:S01]  /*4490*/  LOP3.LUT P1, RZ, R6, 0x1, RZ, 0xc0, !PT ;  /* 0x0000000106ff7812 */ /* 0x002fe2000782c0ff */
[----:B------:R-:W1:Y:S02]  /*44a0*/  SYNCS.PHASECHK.TRANS64.TRYWAIT P0, [UR9+0x280], R0 ;  /* 0x00028000ff0075a7 */ /* 0x000e640008001109 */
[----:B-12-4-:R-:W-:Y:S10]  /*44b0*/  @!P0 BRA `(.L_x_85) ;  /* 0x0000004400dc8947 */ /* 0x016ff40003800000 */
.L_x_203:
[----:B------:R-:W-:Y:S01]  /*44c0*/  IADD3 R10, PT, PT, R10, 0x1, RZ ;  /* 0x000000010a0a7810 */ /* 0x000fe20007ffe0ff */
[----:B------:R-:W-:Y:S06]  /*44d0*/  BRA.U !UP3, `(.L_x_86) ;  /* 0x000000010b887547 */ /* 0x000fec000b800000 */
[----:B------:R-:W-:Y:S02]  /*44e0*/  ULEA UR8, UR18, UR19, 0x6 ;  /* 0x0000001312087291 */ /* 0x000fe4000f8e30ff */
[----:B------:R-:W-:Y:S01]  /*44f0*/  UPLOP3.LUT UP4, UPT, UPT, UPT, UPT, 0x40, 0x4 ;  /* 0x000000000004789c */ /* 0x000fe20003f8e870 */
[----:B------:R-:W-:Y:S01]  /*4500*/  UMOV UR16, UR10 ;  /* 0x0000000a00107c82 */ /* 0x000fe20008000000 */
[----:B------:R-:W-:Y:S01]  /*4510*/  UMOV UR15, UR5 ;  /* 0x00000005000f7c82 */ /* 0x000fe20008000000 */
[----:B------:R-:W-:-:S08]  /*4520*/  UMOV UR14, UR17 ;  /* 0x00000011000e7c82 */ /* 0x000fd00008000000 */
.L_x_89:
[----:B------:R-:W-:Y:S02]  /*4530*/  UIADD3 UR16, UPT, UPT, UR16, 0x1, URZ ;  /* 0x0000000110107890 */ /* 0x000fe4000fffe0ff */
[----:B--2---:R-:W-:Y:S02]  /*4540*/  ULEA UR7, UR14, UR6, 0x3 ;  /* 0x000000060e077291 */ /* 0x004fe4000f8e18ff */
[----:B------:R-:W-:Y:S01]  /*4550*/  UISETP.NE.AND UP0, UPT, UR16, URZ, UPT ;  /* 0x000000ff1000728c */ /* 0x000fe2000bf05270 */
[----:B----4-:R-:W-:Y:S10]  /*4560*/  @P2 BRA `(.L_x_87) ;  /* 0x00000000000c2947 */ /* 0x010ff40003800000 */
[----:B-1----:R-:W-:Y:S04]  /*4570*/  SHF.L.U32 R3, R8, 0x1f, RZ ;  /* 0x0000001f08037819 */ /* 0x002fe800000006ff */
[----:B------:R-:W1:Y:S02]  /*4580*/  SYNCS.PHASECHK.TRANS64.TRYWAIT P0, [UR7], R3 ;  /* 0x00000003ff0075a7 */ /* 0x000e640008001107 */
[----:B-1----:R-:W-:Y:S05]  /*4590*/  @!P0 BRA `(.L_x_88) ;  /* 0x0000004400bc8947 */ /* 0x002fea0003800000 */
.L_x_87:
[----:B------:R-:W-:Y:S01]  /*45a0*/  UISETP.NE.AND UP1, UPT, UR15, 0x1, UPT ;  /* 0x000000010f00788c */ /* 0x000fe2000bf25270 */
[----:B------:R-:W-:Y:S01]  /*45b0*/  PLOP3.LUT P2, PT, PT, PT, PT, 0x80, 0x8 ;  /* 0x000000000008781c */ /* 0x000fe20003f4f070 */
[----:B------:R-:W-:Y:S02]  /*45c0*/  UIADD3 UR17, UPT, UPT, UR14, 0x1, URZ ;  /* 0x000000010e117890 */ /* 0x000fe4000fffe0ff */
[----:B------:R-:W-:Y:S02]  /*45d0*/  ULEA UR22, UR14, UR12, 0x7 ;  /* 0x0000000c0e167291 */ /* 0x000fe4000f8e38ff */
[----:B------:R-:W-:Y:S01]  /*45e0*/  UISETP.NE.AND UP2, UPT, UR17, 0x22, UPT ;  /* 0x000000221100788c */ /* 0x000fe2000bf45270 */
[----:B------:R-:W-:Y:S01]  /*45f0*/  PLOP3.LUT P0, PT, PT, PT, UP1, 0x80, 0x8 ;  /* 0x000000000008781c */ /* 0x000fe20003f0f018 */
[----:B------:R-:W-:Y:S02]  /*4600*/  ULEA UR24, UR14, UR11, 0x8 ;  /* 0x0000000b0e187291 */ /* 0x000fe4000f8e40ff */
[----:B------:R-:W-:Y:S02]  /*4610*/  USEL UR13, URZ, 0x1, UP2 ;  /* 0x00000001ff0d7887 */ /* 0x000fe40009000000 */
[----:B------:R-:W-:Y:S02]  /*4620*/  USEL UR17, UR17, URZ, UP2 ;  /* 0x000000ff11117287 */ /* 0x000fe40009000000 */
[----:B------:R-:W-:Y:S02]  /*4630*/  UIADD3 UR7, UPT, UPT, UR7, 0x110, URZ ;  /* 0x0000011007077890 */ /* 0x000fe4000fffe0ff */
[----:B------:R-:W-:Y:S01]  /*4640*/  @UP1 ULEA UR4, UR17, UR6, 0x3 ;  /* 0x0000000611041291 */ /* 0x000fe2000f8e18ff */
[----:B------:R-:W-:Y:S01]  /*4650*/  LOP3.LUT R8, R8, UR13, RZ, 0x3c, !PT ;  /* 0x0000000d08087c12 */ /* 0x000fe2000f8e3cff */
[----:B------:R-:W-:Y:S01]  /*4660*/  UMOV UR23, 0xc0004010 ;  /* 0xc000401000177882 */ /* 0x000fe20000000000 */
[----:B------:R-:W-:Y:S01]  /*4670*/  UMOV UR25, 0xc0004010 ;  /* 0xc000401000197882 */ /* 0x000fe20000000000 */
[----:B------:R-:W-:Y:S01]  /*4680*/  UIADD3 UR15, UPT, UPT, UR15, -0x1, URZ ;  /* 0xffffffff0f0f7890 */ /* 0x000fe2000fffe0ff */
[----:B-1----:R-:W-:Y:S01]  /*4690*/  @P0 SHF.L.U32 R0, R8, 0x1f, RZ ;  /* 0x0000001f08000819 */ /* 0x002fe200000006ff */
[----:B------:R-:W-:Y:S03]  /*46a0*/  UMOV UR14, UR17 ;  /* 0x00000011000e7c82 */ /* 0x000fe60008000000 */
[----:B------:R2:W4:Y:S01]  /*46b0*/  @P0 SYNCS.PHASECHK.TRANS64.TRYWAIT P2, [UR4], R0 ;  /* 0x00000000ff0005a7 */ /* 0x0005220008041104 */
[----:B------:R2:W-:Y:S01]  /*46c0*/  UTCQMMA gdesc[UR24], gdesc[UR22], tmem[UR8], tmem[UR20], idesc[UR21], UP4 ;  /* 0x00ff1416180075ea */ /* 0x0005e2000a000308 */
[----:B------:R-:W-:Y:S01]  /*46d0*/  UPLOP3.LUT UP4, UPT, UPT, UPT, UPT, 0x80, 0x8 ;  /* 0x000000000008789c */ /* 0x000fe20003f8f070 */
[----:B------:R2:W-:Y:S01]  /*46e0*/  UTCBAR [UR7], URZ ;  /* 0x000000ff070073e9 */ /* 0x0005e200080000ff */
[----:B------:R-:W-:Y:S09]  /*46f0*/  BRA.U UP0, `(.L_x_89) ;  /* 0xfffffffd008c7547 */ /* 0x000ff2000b83ffff */
.L_x_86:
[----:B------:R-:W-:Y:S01]  /*4700*/  UIADD3 UR18, UPT, UPT, UR18, 0x1, URZ ;  /* 0x0000000112127890 */ /* 0x000fe2000fffe0ff */
[C---:B------:R-:W-:Y:S01]  /*4710*/  ISETP.NE.AND P0, PT, R10.reuse, 0x2, PT ;  /* 0x000000020a00780c */ /* 0x040fe20003f05270 */
[----:B------:R-:W-:Y:S02]  /*4720*/  UIADD3 UR9, UPT, UPT, UR9, 0x260, URZ ;  /* 0x0000026009097890 */ /* 0x000fe4000fffe0ff */
[----:B------:R-:W-:Y:S01]  /*4730*/  UISETP.NE.AND UP0, UPT, UR18, 0x4, UPT ;  /* 0x000000041200788c */ /* 0x000fe2000bf05270 */
[----:B-12---:R-:W-:Y:S02]  /*4740*/  SEL R0, RZ, 0x1, P0 ;  /* 0x00000001ff007807 */ /* 0x006fe40000000000 */
[----:B------:R-:W-:Y:S01]  /*4750*/  SEL R10, R10, RZ, P0 ;  /* 0x000000ff0a0a7207 */ /* 0x000fe20000000000 */
[----:B------:R-:W-:Y:S01]  /*4760*/  USEL UR4, URZ, 0x1, UP0 ;  /* 0x00000001ff047887 */ /* 0x000fe20008000000 */
[----:B------:R-:W-:Y:S01]  /*4770*/  LOP3.LUT R9, R9, R0, RZ, 0x3c, !PT ;  /* 0x0000000009097212 */ /* 0x000fe200078e3cff */
[----:B------:R-:W-:Y:S01]  /*4780*/  USEL UR18, UR18, URZ, UP0 ;  /* 0x000000ff12127287 */ /* 0x000fe20008000000 */
[----:B------:R1:W-:Y:S03]  /*4790*/  UTCBAR [UR9], URZ ;  /* 0x000000ff090073e9 */ /* 0x0003e600080000ff */
[----:B------:R-:W-:Y:S01]  /*47a0*/  LOP3.LUT R11, R11, UR4, RZ, 0x3c, !PT ;  /* 0x000000040b0b7c12 */ /* 0x000fe2000f8e3cff */
[----:B------:R-:W-:Y:S07]  /*47b0*/  @P1 BRA `(.L_x_90) ;  /* 0xfffffff800dc1947 */ /* 0x000fee000383ffff */
[----:B------:R-:W2:Y:S01]  /*47c0*/  S2UR UR4, SR_CgaCtaId ;  /* 0x00000000000479c3 */ /* 0x000ea20000008800 */
[----:B------:R-:W-:Y:S01]  /*47d0*/  ELECT P0, URZ, PT ;  /* 0x0000000000ff782f */ /* 0x000fe20003800000 */
[----:B------:R-:W-:Y:S01]  /*47e0*/  IMAD.MOV.U32 R0, RZ, RZ, 0x1 ;  /* 0x00000001ff007424 */ /* 0x000fe200078e00ff */
[----:B------:R-:W-:Y:S01]  /*47f0*/  UIADD3 UR6, UPT, UPT, UR6, 0x280, URZ ;  /* 0x0000028006067890 */ /* 0x000fe2000fffe0ff */
[----:B------:R-:W-:Y:S01]  /*4800*/  SHF.L.U32 R3, R11, 0x1f, RZ ;  /* 0x0000001f0b037819 */ /* 0x000fe200000006ff */
[----:B------:R-:W-:-:S03]  /*4810*/  UMOV UR5, 0x40 ;  /* 0x0000004000057882 */ /* 0x000fc60000000000 */
[----:B------:R-:W-:Y:S01]  /*4820*/  UVIRTCOUNT.DEALLOC.SMPOOL 0x80 ;  /* 0x000000800000784c */ /* 0x000fe20000000000 */
[----:B--2---:R-:W-:Y:S02]  /*4830*/  ULEA UR4, UR4, UR5, 0x18 ;  /* 0x0000000504047291 */ /* 0x004fe4000f8ec0ff */
[----:B------:R-:W-:-:S07]  /*4840*/  ULEA UR5, UR18, UR6, 0x3 ;  /* 0x0000000612057291 */ /* 0x000fce000f8e18ff */
[----:B------:R2:W-:Y:S02]  /*4850*/  @P0 STS.U8 [UR4+0x1c], R0 ;  /* 0x00001c00ff000988 */ /* 0x0005e40008000004 */
[----:B------:R-:W3:Y:S02]  /*4860*/  SYNCS.PHASECHK.TRANS64.TRYWAIT P0, [UR5], R3 ;  /* 0x00000003ff0075a7 */ /* 0x000ee40008001105 */
[----:B--23--:R-:W-:Y:S05]  /*4870*/  @!P0 BRA `(.L_x_91) ;  /* 0x00000044001c8947 */ /* 0x00cfea0003800000 */
.L_x_206:
[----:B------:R-:W-:-:S04]  /*4880*/  UIADD3 UR7, UPT, UPT, UR18, 0x1, URZ ;  /* 0x0000000112077890 */ /* 0x000fc8000fffe0ff */
[----:B------:R-:W-:-:S04]  /*4890*/  UISETP.NE.AND UP0, UPT, UR7, 0x4, UPT ;  /* 0x000000040700788c */ /* 0x000fc8000bf05270 */
[----:B------:R-:W-:Y:S02]  /*48a0*/  USEL UR8, URZ, 0x1, UP0 ;  /* 0x00000001ff087887 */ /* 0x000fe40008000000 */
[----:B------:R-:W-:-:S04]  /*48b0*/  USEL UR7, UR7, URZ, UP0 ;  /* 0x000000ff07077287 */ /* 0x000fc80008000000 */
[----:B------:R-:W-:Y:S01]  /*48c0*/  ULEA UR5, UR7, UR6, 0x3 ;  /* 0x0000000607057291 */ /* 0x000fe2000f8e18ff */
[----:B------:R-:W-:-:S04]  /*48d0*/  LOP3.LUT R2, R11, UR8, RZ, 0x3c, !PT ;  /* 0x000000080b027c12 */ /* 0x000fc8000f8e3cff */
[----:B--2---:R-:W-:-:S04]  /*48e0*/  SHF.L.U32 R3, R2, 0x1f, RZ ;  /* 0x0000001f02037819 */ /* 0x004fc800000006ff */
[----:B------:R-:W2:Y:S02]  /*48f0*/  SYNCS.PHASECHK.TRANS64.TRYWAIT P0, [UR5], R3 ;  /* 0x00000003ff0075a7 */ /* 0x000ea40008001105 */
[----:B--2---:R-:W-:Y:S05]  /*4900*/  @!P0 BRA `(.L_x_92) ;  /* 0x0000004400108947 */ /* 0x004fea0003800000 */
.L_x_208:
        /* <DEDUP_REMOVED lines=9> */
.L_x_210:
[----:B------:R-:W-:-:S04]  /*49a0*/  UIADD3 UR7, UPT, UPT, UR7, 0x1, URZ ;  /* 0x0000000107077890 */ /* 0x000fc8000fffe0ff */
[----:B------:R-:W-:-:S04]  /*49b0*/  UISETP.NE.AND UP0, UPT, UR7, 0x4, UPT ;  /* 0x000000040700788c */ /* 0x000fc8000bf05270 */
[----:B------:R-:W-:Y:S02]  /*49c0*/  USEL UR5, URZ, 0x1, UP0 ;  /* 0x00000001ff057887 */ /* 0x000fe40008000000 */
[----:B------:R-:W-:-:S04]  /*49d0*/  USEL UR7, UR7, URZ, UP0 ;  /* 0x000000ff07077287 */ /* 0x000fc80008000000 */
[----:B------:R-:W-:Y:S01]  /*49e0*/  ULEA UR7, UR7, UR6, 0x3 ;  /* 0x0000000607077291 */ /* 0x000fe2000f8e18ff */
[----:B--2---:R-:W-:-:S04]  /*49f0*/  LOP3.LUT R3, R2, UR5, RZ, 0x3c, !PT ;  /* 0x0000000502037c12 */ /* 0x004fc8000f8e3cff */
[----:B------:R-:W-:-:S04]  /*4a00*/  SHF.L.U32 R3, R3, 0x1f, RZ ;  /* 0x0000001f03037819 */ /* 0x000fc800000006ff */
[----:B------:R-:W2:Y:S02]  /*4a10*/  SYNCS.PHASECHK.TRANS64.TRYWAIT P0, [UR7], R3 ;  /* 0x00000003ff0075a7 */ /* 0x000ea40008001107 */
[----:B--2---:R-:W-:Y:S05]  /*4a20*/  @!P0 BRA `(.L_x_94) ;  /* 0x0000004000f88947 */ /* 0x004fea0003800000 */
.L_x_212:
[----:B------:R-:W-:Y:S01]  /*4a30*/  NOP ;  /* 0x0000000000007918 */ /* 0x000fe20000000000 */
[----:B--2---:R-:W2:Y:S01]  /*4a40*/  LDS R0, [UR4+0x14] ;  /* 0x00001404ff007984 */ /* 0x004ea20008000800 */
[----:B------:R-:W-:Y:S01]  /*4a50*/  ULOP3.LUT UR6, UR19, 0xffff, URZ, 0xc0, !UPT ;  /* 0x0000ffff13067892 */ /* 0x000fe2000f8ec0ff */
[----:B------:R-:W-:Y:S01]  /*4a60*/  UMOV UR8, 0xffff ;  /* 0x0000ffff00087882 */ /* 0x000fe20000000000 */
[----:B------:R-:W-:Y:S02]  /*4a70*/  UMOV UR5, 0x1 ;  /* 0x0000000100057882 */ /* 0x000fe40000000000 */
[----:B------:R-:W-:-:S04]  /*4a80*/  USHF.R.U32.HI UR6, URZ, 0x5, UR6 ;  /* 0x00000005ff067899 */ /* 0x000fc80008011606 */
[----:B------:R-:W-:Y:S02]  /*4a90*/  USHF.L.U32 UR8, UR8, UR6, URZ ;  /* 0x0000000608087299 */ /* 0x000fe400080006ff */
[----:B------:R-:W-:-:S04]  /*4aa0*/  USHF.L.U32 UR5, UR5, UR6, URZ ;  /* 0x0000000605057299 */ /* 0x000fc800080006ff */
[----:B--2---:R-:W-:-:S04]  /*4ab0*/  LOP3.LUT R0, R0, UR8, RZ, 0xc0, !PT ;  /* 0x0000000800007c12 */ /* 0x004fc8000f8ec0ff */
[----:B------:R-:W-:-:S13]  /*4ac0*/  ISETP.NE.AND P0, PT, R0, UR8, PT ;  /* 0x0000000800007c0c */ /* 0x000fda000bf05270 */
[----:B------:R-:W-:Y:S05]  /*4ad0*/  @P0 BRA `(.L_x_95) ;  /* 0x0000000000580947 */ /* 0x000fea0003800000 */
[----:B------:R-:W2:Y:S02]  /*4ae0*/  LDS R0, [UR4+0x18] ;  /* 0x00001804ff007984 */ /* 0x000ea40008000800 */
[----:B--2---:R-:W-:-:S04]  /*4af0*/  LOP3.LUT R0, R0, UR5, RZ, 0xc0, !PT ;  /* 0x0000000500007c12 */ /* 0x004fc8000f8ec0ff */
[----:B------:R-:W-:-:S13]  /*4b00*/  ISETP.NE.AND P0, PT, R0, UR5, PT ;  /* 0x0000000500007c0c */ /* 0x000fda000bf05270 */
[----:B------:R-:W-:Y:S05]  /*4b10*/  @P0 BRA `(.L_x_96) ;  /* 0x00000000003c0947 */ /* 0x000fea0003800000 */
[----:B------:R-:W2:Y:S01]  /*4b20*/  S2R R2, SR_LANEID ;  /* 0x0000000000027919 */ /* 0x000ea20000000000 */
[----:B------:R-:W-:Y:S01]  /*4b30*/  ULOP3.LUT UR8, URZ, UR8, URZ, 0x33, !UPT ;  /* 0x00000008ff087292 */ /* 0x000fe2000f8e33ff */
[----:B------:R-:W-:Y:S01]  /*4b40*/  LOP3.LUT R4, RZ, UR5, RZ, 0x33, !PT ;  /* 0x00000005ff047c12 */ /* 0x000fe2000f8e33ff */
[----:B------:R-:W-:Y:S02]  /*4b50*/  VOTEU.ANY UR7, UPT, PT ;  /* 0x0000000000077886 */ /* 0x000fe400038e0100 */
[----:B------:R-:W-:Y:S01]  /*4b60*/  UFLO.U32 UR7, UR7 ;  /* 0x00000007000772bd */ /* 0x000fe200080e0000 */
[----:B------:R-:W3:Y:S01]  /*4b70*/  REDUX UR5, R4 ;  /* 0x00000000040573c4 */ /* 0x000ee20000000000 */
[----:B------:R-:W-:-:S06]  /*4b80*/  IMAD.U32 R0, RZ, RZ, UR8 ;  /* 0x00000008ff007e24 */ /* 0x000fcc000f8e00ff */
[----:B------:R1:W-:Y:S01]  /*4b90*/  UTCATOMSWS.AND URZ, UR8 ;  /* 0x0000000800ff79e3 */ /* 0x0003e20008000000 */
[----:B------:R-:W4:Y:S01]  /*4ba0*/  REDUX UR6, R0 ;  /* 0x00000000000673c4 */ /* 0x000f220000000000 */
[----:B--2---:R-:W-:Y:S01]  /*4bb0*/  ISETP.EQ.U32.AND P0, PT, R2, UR7, PT ;  /* 0x0000000702007c0c */ /* 0x004fe2000bf02070 */
[----:B---3--:R-:W-:Y:S01]  /*4bc0*/  IMAD.U32 R2, RZ, RZ, UR5 ;  /* 0x00000005ff027e24 */ /* 0x008fe2000f8e00ff */
[----:B----4-:R-:W-:-:S11]  /*4bd0*/  MOV R3, UR6 ;  /* 0x0000000600037c02 */ /* 0x010fd60008000f00 */
[----:B------:R1:W-:Y:S04]  /*4be0*/  @P0 ATOMS.AND RZ, [UR4+0x14], R3 ;  /* 0x00001403ffff098c */ /* 0x0003e8000a800004 */
[----:B------:R1:W-:Y:S01]  /*4bf0*/  @P0 ATOMS.AND RZ, [UR4+0x18], R2 ;  /* 0x00001802ffff098c */ /* 0x0003e2000a800004 */
[----:B------:R-:W-:Y:S05]  /*4c00*/  BRA `(.L_x_97) ;  /* 0x0000000000147947 */ /* 0x000fea0003800000 */
.L_x_96:
[----:B------:R-:W-:Y:S02]  /*4c10*/  MOV R2, 0x4c30 ;  /* 0x00004c3000027802 */ /* 0x000fe40000000f00 */
[----:B-1--45:R-:W-:Y:S05]  /*4c20*/  CALL.REL.NOINC `($__internal_0_$__cuda_sm10x_tcgen05_guardrail_trap_col_being_dealloced_not_returned_by_alloc) ;  /* 0x0000004400147944 */ /* 0x032fea0003c00000 */
[----:B------:R-:W-:Y:S05]  /*4c30*/  BRA `(.L_x_97) ;  /* 0x0000000000087947 */ /* 0x000fea0003800000 */
.L_x_95:
[----:B------:R-:W-:Y:S02]  /*4c40*/  MOV R2, 0x4c60 ;  /* 0x00004c6000027802 */ /* 0x000fe40000000f00 */
[----:B-1--45:R-:W-:Y:S05]  /*4c50*/  CALL.REL.NOINC `($__internal_2_$__cuda_sm10x_tcgen05_guardrail_trap_unallocated_columns_being_dealloced) ;  /* 0x0000004400207944 */ /* 0x032fea0003c00000 */
.L_x_97:
[----:B------:R-:W-:Y:S01]  /*4c60*/  NOP ;  /* 0x0000000000007918 */ /* 0x000fe20000000000 */
[----:B-1----:R-:W-:Y:S05]  /*4c70*/  EXIT ;  /* 0x000000000000794d */ /* 0x002fea0003800000 */
.L_x_79:
[----:B------:R-:W-:-:S09]  /*4c80*/  UISETP.NE.OR UP2, UPT, UR8, 0x3, !UP2 ;  /* 0x000000030800788c */ /* 0x000fd2000d745670 */
[----:B------:R-:W-:Y:S05]  /*4c90*/  BRA.U UP2, `(.L_x_98) ;  /* 0x0000000902c87547 */ /* 0x000fea000b800000 */
[----:B------:R-:W1:Y:S01]  /*4ca0*/  LDCU.64 UR6, c[0x0][0x888] ;  /* 0x00011100ff0677ac */ /* 0x000e620008000a00 */
[----:B------:R-:W2:Y:S01]  /*4cb0*/  LDC R0, c[0x0][0xb30] ;  /* 0x0002cc00ff007b82 */ /* 0x000ea20000000800 */
[----:B------:R-:W-:Y:S01]  /*4cc0*/  IMAD.MOV.U32 R30, RZ, RZ, 0x1 ;  /* 0x00000001ff1e7424 */ /* 0x000fe200078e00ff */
[----:B------:R-:W-:Y:S01]  /*4cd0*/  CS2R R28, SRZ ;  /* 0x00000000001c7805 */ /* 0x000fe2000001ff00 */
[----:B------:R-:W4:Y:S01]  /*4ce0*/  LDCU.64 UR4, c[0x0][0x890] ;  /* 0x00011200ff0477ac */ /* 0x000f220008000a00 */
[----:B------:R-:W-:Y:S01]  /*4cf0*/  IMAD.MOV.U32 R25, RZ, RZ, 0x2000 ;  /* 0x00002000ff197424 */ /* 0x000fe200078e00ff */
[----:B------:R-:W-:-:S03]  /*4d00*/  UMOV UR8, 0x400 ;  /* 0x0000040000087882 */ /* 0x000fc60000000000 */
[----:B------:R-:W3:Y:S01]  /*4d10*/  LDC R19, c[0x0][0x370] ;  /* 0x0000dc00ff137b82 */ /* 0x000ee20000000800 */
[----:B------:R-:W-:-:S07]  /*4d20*/  UPLOP3.LUT UP1, UPT, UPT, UPT, UPT, 0x40, 0x4 ;  /* 0x000000000004789c */ /* 0x000fce0003f2e870 */
[----:B------:R-:W3:Y:S01]  /*4d30*/  LDC R2, c[0x0][0xb0c] ;  /* 0x0002c300ff027b82 */ /* 0x000ee20000000800 */
[----:B-1----:R-:W-:Y:S02]  /*4d40*/  UISETP.NE.U32.AND UP2, UPT, UR6, URZ, UPT ;  /* 0x000000ff0600728c */ /* 0x002fe4000bf45070 */
[----:B------:R-:W-:Y:S02]  /*4d50*/  ULEA UR6, UR37, UR8, 0x18 ;  /* 0x0000000825067291 */ /* 0x000fe4000f8ec0ff */
[----:B------:R-:W-:Y:S02]  /*4d60*/  UISETP.NE.AND.EX UP2, UPT, UR7, URZ, UPT, UP2 ;  /* 0x000000ff0700728c */ /* 0x000fe4000bf45320 */
[----:B------:R-:W-:Y:S01]  /*4d70*/  UIADD3 UR7, UPT, UPT, UR6, 0x220, URZ ;  /* 0x0000022006077890 */ /* 0x000fe2000fffe0ff */
[----:B------:R-:W1:Y:S01]  /*4d80*/  LDC R18, c[0x0][0xb20] ;  /* 0x0002c800ff127b82 */ /* 0x000e620000000800 */
[----:B----4-:R-:W-:Y:S01]  /*4d90*/  UISETP.NE.U32.AND UP3, UPT, UR4, URZ, UPT ;  /* 0x000000ff0400728c */ /* 0x010fe2000bf65070 */
[----:B--2---:R-:W-:Y:S01]  /*4da0*/  ISETP.NE.AND P1, PT, R0, 0x1, PT ;  /* 0x000000010000780c */ /* 0x004fe20003f25270 */
[----:B------:R-:W-:-:S02]  /*4db0*/  UPRMT UR37, UR37, 0x654, UR7 ;  /* 0x0000065425257896 */ /* 0x000fc40008000007 */
[----:B------:R-:W-:-:S03]  /*4dc0*/  UISETP.NE.AND.EX UP3, UPT, UR5, URZ, UPT, UP3 ;  /* 0x000000ff0500728c */ /* 0x000fc6000bf65330 */
[----:B------:R-:W2:Y:S08]  /*4dd0*/  LDC.64 R32, c[0x0][0x348] ;  /* 0x0000d200ff207b82 */ /* 0x000eb00000000a00 */
[----:B------:R-:W4:Y:S08]  /*4de0*/  LDC.64 R16, c[0x0][0xb10] ;  /* 0x0002c400ff107b82 */ /* 0x000f300000000a00 */
[----:B------:R-:W1:Y:S08]  /*4df0*/  LDC.64 R6, c[0x0][0xb18] ;  /* 0x0002c600ff067b82 */ /* 0x000e700000000a00 */
[----:B------:R-:W1:Y:S08]  /*4e00*/  LDC.64 R4, c[0x0][0xb28] ;  /* 0x0002ca00ff047b82 */ /* 0x000e700000000a00 */
[----:B---3--:R-:W1:Y:S02]  /*4e10*/  LDC R24, c[0x0][0x374] ;  /* 0x0000dd00ff187b82 */ /* 0x008e640000000800 */
.L_x_106:
[C---:B------:R-:W-:Y:S02]  /*4e20*/  LEA R0, R29.reuse, UR6, 0x3 ;  /* 0x000000061d007c11 */ /* 0x040fe4000f8e18ff */
[----:B------:R-:W-:Y:S02]  /*4e30*/  SHF.L.U32 R3, R28, 0x1f, RZ ;  /* 0x0000001f1c037819 */ /* 0x000fe400000006ff */
[----:B------:R-:W-:Y:S02]  /*4e40*/  LEA R20, R29, UR6, 0x4 ;  /* 0x000000061d147c11 */ /* 0x000fe4000f8e20ff */
[----:B---3--:R-:W3:Y:S02]  /*4e50*/  SYNCS.PHASECHK.TRANS64.TRYWAIT P0, [R0+URZ+0x240], R3 ;  /* 0x00024003000075a7 */ /* 0x008ee400080011ff */
[----:B---3--:R-:W-:Y:S05]  /*4e60*/  @!P0 BRA `(.L_x_99) ;  /* 0x0000004000008947 */ /* 0x008fea0003800000 */
.L_x_213:
[----:B------:R-:W-:Y:S01]  /*4e70*/  ISETP.GE.AND P0, PT, R72, 0x1, PT ;  /* 0x000000014800780c */ /* 0x000fe20003f06270 */
[----:B------:R-:W1:Y:S01]  /*4e80*/  LDS.128 R20, [R20+0x2d0] ;  /* 0x0002d00014147984 */ /* 0x000e620000000c00 */
[----:B------:R-:W-:Y:S01]  /*4e90*/  ISETP.NE.U32.AND P4, PT, RZ, UR4, PT ;  /* 0x00000004ff007c0c */ /* 0x000fe2000bf85070 */
[----:B---3--:R-:W-:Y:S01]  /*4ea0*/  VIADD R0, R0, 0x250 ;  /* 0x0000025000007836 */ /* 0x008fe20000000000 */
[----:B------:R-:W-:Y:S02]  /*4eb0*/  SHF.L.U32 R26, R30, 0x1f, RZ ;  /* 0x0000001f1e1a7819 */ /* 0x000fe400000006ff */
[----:B------:R-:W-:Y:S02]  /*4ec0*/  ISETP.NE.AND.EX P4, PT, RZ, UR5, PT, P4 ;  /* 0x00000005ff007c0c */ /* 0x000fe4000bf85340 */
[----:B------:R-:W-:Y:S01]  /*4ed0*/  PRMT R0, RZ, 0x654, R0 ;  /* 0x00000654ff007816 */ /* 0x000fe20000000000 */
[----:B------:R-:W-:Y:S01]  /*4ee0*/  @!PT LDS RZ, [RZ] ;  /* 0x00000000fffff984 */ /* 0x000fe20000000800 */
[----:B------:R-:W-:Y:S01]  /*4ef0*/  @!PT LDS RZ, [RZ] ;  /* 0x00000000fffff984 */ /* 0x000fe20000000800 */
[----:B------:R-:W-:Y:S01]  /*4f00*/  @!PT LDS RZ, [RZ] ;  /* 0x00000000fffff984 */ /* 0x000fe20000000800 */
[----:B------:R-:W-:Y:S01]  /*4f10*/  @!PT LDS RZ, [RZ] ;  /* 0x00000000fffff984 */ /* 0x000fe20000000800 */
[----:B------:R3:W-:Y:S06]  /*4f20*/  MEMBAR.ALL.CTA ;  /* 0x0000000000007992 */ /* 0x0007ec0000008000 */
[----:B---3--:R-:W3:Y:S02]  /*4f30*/  FENCE.VIEW.ASYNC.S ;  /* 0x00000000000073c6 */ /* 0x008ee40000000000 */
[----:B---3--:R3:W-:Y:S01]  /*4f40*/  SYNCS.ARRIVE.TRANS64.RED.A1T0 RZ, [R0+URZ], RZ ;  /* 0x000000ff00ff79a7 */ /* 0x0087e200081004ff */
[----:B-1----:R-:W-:Y:S11]  /*4f50*/  LOP3.LUT P3, RZ, R22, 0x1, RZ, 0xc0, !PT ;  /* 0x0000000116ff7812 */ /* 0x002ff6000786c0ff */
[----:B------:R-:W-:Y:S02]  /*4f60*/  @!UPT UIADD3 URZ, UPT, UPT, URZ, URZ, URZ ;  /* 0x000000fffffff290 */ /* 0x000fe4000fffe0ff */
[----:B------:R-:W-:Y:S02]  /*4f70*/  @P3 MOV R13, R20 ;  /* 0x00000014000d3202 */ /* 0x000fe40000000f00 */
[----:B------:R-:W-:Y:S01]  /*4f80*/  @P3 LOP3.LUT R8, R21, 0xffff, RZ, 0xc0, !PT ;  /* 0x0000ffff15083812 */ /* 0x000fe200078ec0ff */
[----:B---3--:R-:W-:Y:S06]  /*4f90*/  @!P0 BRA `(.L_x_100) ;  /* 0x0000000000a48947 */ /* 0x008fec0003800000 */
[----:B------:R-:W-:Y:S01]  /*4fa0*/  IMAD.HI.U32 R31, R24, R7, RZ ;  /* 0x00000007181f7227 */ /* 0x000fe200078e00ff */
[----:B------:R-:W-:Y:S02]  /*4fb0*/  ISETP.NE.AND P0, PT, R6, 0x1, PT ;  /* 0x000000010600780c */ /* 0x000fe40003f05270 */
[----:B------:R-:W-:Y:S01]  /*4fc0*/  ISETP.NE.AND P2, PT, R72, 0x1, PT ;  /* 0x000000014800780c */ /* 0x000fe20003f45270 */
[----:B----4-:R-:W-:Y:S01]  /*4fd0*/  IMAD.HI.U32 R34, R19, R16, RZ ;  /* 0x0000001013227227 */ /* 0x010fe200078e00ff */
[----:B------:R-:W-:Y:S02]  /*4fe0*/  SHF.R.U32.HI R31, RZ, R18, R31 ;  /* 0x00000012ff1f7219 */ /* 0x000fe4000001161f */
[----:B------:R-:W-:Y:S01]  /*4ff0*/  ISETP.NE.AND P5, PT, R2, 0x1, PT ;  /* 0x000000010200780c */ /* 0x000fe20003fa5270 */
[----:B------:R-:W-:Y:S01]  /*5000*/  IMAD.HI.U32 R36, R13, R16, RZ ;  /* 0x000000100d247227 */ /* 0x000fe200078e00ff */
[----:B------:R-:W-:Y:S02]  /*5010*/  SHF.R.U32.HI R34, RZ, R17, R34 ;  /* 0x00000011ff227219 */ /* 0x000fe40000011622 */
[----:B------:R-:W-:Y:S01]  /*5020*/  SEL R3, R24, R31, !P0 ;  /* 0x0000001f18037207 */ /* 0x000fe20004000000 */
[C---:B------:R-:W-:Y:S01]  /*5030*/  IMAD.HI.U32 R31, R8.reuse, R7, RZ ;  /* 0x00000007081f7227 */ /* 0x040fe200078e00ff */
[----:B------:R-:W-:Y:S02]  /*5040*/  SEL R11, R19, R34, !P5 ;  /* 0x00000022130b7207 */ /* 0x000fe40006800000 */
[----:B------:R-:W-:Y:S01]  /*5050*/  SHF.R.U32.HI R36, RZ, R17, R36 ;  /* 0x00000011ff247219 */ /* 0x000fe20000011624 */
[----:B------:R-:W-:Y:S01]  /*5060*/  IMAD.HI.U32 R38, R3, R4, RZ ;  /* 0x0000000403267227 */ /* 0x000fe200078e00ff */
[----:B------:R-:W-:Y:S03]  /*5070*/  SHF.R.U32.HI R31, RZ, R18, R31 ;  /* 0x00000012ff1f7219 */ /* 0x000fe6000001161f */
[----:B------:R-:W-:Y:S01]  /*5080*/  IMAD.HI.U32 R34, R11, R4, RZ ;  /* 0x000000040b227227 */ /* 0x000fe200078e00ff */
[----:B------:R-:W-:Y:S02]  /*5090*/  @P2 SHF.R.U32.HI R3, RZ, R5, R38 ;  /* 0x00000005ff032219 */ /* 0x000fe40000011626 */
[----:B------:R-:W-:Y:S02]  /*50a0*/  SEL R9, R8, R31, !P0 ;  /* 0x0000001f08097207 */ /* 0x000fe40004000000 */
[----:B------:R-:W-:Y:S01]  /*50b0*/  @P2 SHF.R.U32.HI R11, RZ, R5, R34 ;  /* 0x00000005ff0b2219 */ /* 0x000fe20000011622 */
[C---:B------:R-:W-:Y:S01]  /*50c0*/  IMAD R10, R72.reuse, R3, RZ ;  /* 0x00000003480a7224 */ /* 0x040fe200078e02ff */
[----:B------:R-:W-:Y:S01]  /*50d0*/  SEL R3, R13, R36, !P5 ;  /* 0x000000240d037207 */ /* 0x000fe20006800000 */
[C---:B------:R-:W-:Y:S03]  /*50e0*/  IMAD.HI.U32 R14, R9.reuse, R4, RZ ;  /* 0x00000004090e7227 */ /* 0x040fe600078e00ff */
[----:B------:R-:W-:Y:S01]  /*50f0*/  ISETP.GE.AND P0, PT, R9, R10, PT ;  /* 0x0000000a0900720c */ /* 0x000fe20003f06270 */
[C---:B------:R-:W-:Y:S01]  /*5100*/  IMAD R12, R72.reuse, R11, RZ ;  /* 0x0000000b480c7224 */ /* 0x040fe200078e02ff */
[-C--:B------:R-:W-:Y:S04]  /*5110*/  SHF.R.U32.HI R14, RZ, R5.reuse, R14 ;  /* 0x00000005ff0e7219 */ /* 0x080fe8000001160e */
[----:B------:R-:W-:Y:S02]  /*5120*/  ISETP.GE.OR P0, PT, R3, R12, P0 ;  /* 0x0000000c0300720c */ /* 0x000fe40000706670 */
[----:B------:R-:W-:Y:S05]  /*5130*/  SEL R15, R9, R14, !P2 ;  /* 0x0000000e090f7207 */ /* 0x000fea0005000000 */
[----:B------:R-:W-:Y:S04]  /*5140*/  IMAD.MOV R14, RZ, RZ, -R15 ;  /* 0x000000ffff0e7224 */ /* 0x000fe800078e0a0f */
[----:B------:R-:W-:Y:S02]  /*5150*/  IMAD R14, R72, R14, R9 ;  /* 0x0000000e480e7224 */ /* 0x000fe400078e0209 */
[C---:B------:R-:W-:Y:S05]  /*5160*/  @!P0 IMAD.HI.U32 R10, R3.reuse, R4, RZ ;  /* 0x00000004030a8227 */ /* 0x040fea00078e00ff */
[----:B------:R-:W-:Y:S04]  /*5170*/  @!P0 SHF.R.U32.HI R10, RZ, R5, R10 ;  /* 0x00000005ff0a8219 */ /* 0x000fe8000001160a */
[----:B------:R-:W-:Y:S01]  /*5180*/  @!P0 SEL R0, R3, R10, !P2 ;  /* 0x0000000a03008207 */ /* 0x000fe20005000000 */
[----:B------:R-:W-:Y:S03]  /*5190*/  IMAD.MOV R10, RZ, RZ, -R3 ;  /* 0x000000ffff0a7224 */ /* 0x000fe600078e0a03 */
[----:B------:R-:W-:Y:S01]  /*51a0*/  @!P0 IADD3 R15, PT, PT, R15, -R0, RZ ;  /* 0x800000000f0f8210 */ /* 0x000fe20007ffe0ff */
[----:B------:R-:W-:Y:S01]  /*51b0*/  @!P0 IMAD R0, R11, R14, R0 ;  /* 0x0000000e0b008224 */ /* 0x000fe200078e0200 */
[----:B------:R-:W-:Y:S01]  /*51c0*/  IADD3 R11, PT, PT, -R9, RZ, RZ ;  /* 0x000000ff090b7210 */ /* 0x000fe20007ffe1ff */
[----:B------:R-:W-:Y:S02]  /*51d0*/  IMAD R13, R2, R10, R13 ;  /* 0x0000000a020d7224 */ /* 0x000fe400078e020d */
[----:B------:R-:W-:Y:S02]  /*51e0*/  @!P0 IMAD R9, R15, R72, R3 ;  /* 0x000000480f098224 */ /* 0x000fe400078e0203 */
[----:B------:R-:W-:Y:S02]  /*51f0*/  @!P0 IMAD.MOV.U32 R3, RZ, RZ, R0 ;  /* 0x000000ffff038224 */ /* 0x000fe400078e0000 */
[----:B------:R-:W-:Y:S02]  /*5200*/  IMAD R8, R6, R11, R8 ;  /* 0x0000000b06087224 */ /* 0x000fe400078e0208 */
[----:B------:R-:W-:Y:S02]  /*5210*/  IMAD R13, R3, R2, R13 ;  /* 0x00000002030d7224 */ /* 0x000fe400078e020d */
[----:B------:R-:W-:Y:S02]  /*5220*/  IMAD R8, R9, R6, R8 ;  /* 0x0000000609087224 */ /* 0x000fe400078e0208 */
.L_x_100:
[----:B------:R-:W-:Y:S05]  /*5230*/  BRA.U UP1, `(.L_x_101) ;  /* 0x0000000101107547 */ /* 0x000fea000b800000 */
[----:B------:R-:W-:Y:S04]  /*5240*/  MOV R0, UR13 ;  /* 0x0000000d00007c02 */ /* 0x000fe80008000f00 */
[----:B------:R-:W-:Y:S04]  /*5250*/  SHF.L.U32 R3, R0, 0x1f, RZ ;  /* 0x0000001f00037819 */ /* 0x000fe800000006ff */
[----:B------:R-:W1:Y:S02]  /*5260*/  SYNCS.PHASECHK.TRANS64.TRYWAIT P0, [UR6+0x238], R3 ;  /* 0x00023803ff0075a7 */ /* 0x000e640008001106 */
[----:B-1----:R-:W-:Y:S05]  /*5270*/  @!P0 BRA `(.L_x_102) ;  /* 0x0000003c00108947 */ /* 0x002fea0003800000 */
.L_x_101:
[----:B------:R-:W-:Y:S05]  /*5280*/  BRA.U !UP3, `(.L_x_103) ;  /* 0x000000010b347547 */ /* 0x000fea000b800000 */
[----:B------:R-:W-:Y:S01]  /*5290*/  UPLOP3.LUT UP0, UPT, UPT, UPT, UP2, 0x80, 0x8 ;  /* 0x000000000008789c */ /* 0x000fe20003f0f020 */
[----:B-1----:R-:W-:Y:S02]  /*52a0*/  HFMA2 R0, -RZ, RZ, 0, 5.9604644775390625e-08 ;  /* 0x00000001ff007431 */ /* 0x002fe400000001ff */
[----:B------:R-:W-:Y:S03]  /*52b0*/  IMAD.MOV.U32 R164, RZ, RZ, 0x1 ;  /* 0x00000001ffa47424 */ /* 0x000fe600078e00ff */
[----:B------:R-:W-:Y:S05]  /*52c0*/  PLOP3.LUT P0, PT, PT, PT, UP0, 0x80, 0x8 ;  /* 0x000000000008781c */ /* 0x000fea0003f0f008 */
[----:B------:R-:W1:Y:S01]  /*52d0*/  @UP0 LDCU.64 UR8, c[0x0][0x888] ;  /* 0x00011100ff0807ac */ /* 0x000e620008000a00 */
[----:B------:R-:W-:Y:S07]  /*52e0*/  @UP0 UIMAD UR7, UR36, UR4, URZ ;  /* 0x00000004240702a4 */ /* 0x000fee000f8e02ff */
[----:B------:R-:W-:Y:S01]  /*52f0*/  @!P0 PRMT R164, R0, 0x7610, R164 ;  /* 0x0000761000a48816 */ /* 0x000fe200000000a4 */
[----:B-1----:R-:W-:Y:S03]  /*5300*/  @UP0 UIMAD.WIDE UR8, UR7, 0x4, UR8 ;  /* 0x00000004070808a5 */ /* 0x002fe6000f8e0208 */
[----:B------:R-:W1:Y:S03]  /*5310*/  @!UP0 LDCU UR7, c[0x0][0x880] ;  /* 0x00011000ff0787ac */ /* 0x000e660008000800 */
[----:B------:R-:W-:Y:S01]  /*5320*/  IMAD.U32 R10, RZ, RZ, UR8 ;  /* 0x00000008ff0a7e24 */ /* 0x000fe2000f8e00ff */
[----:B------:R-:W-:Y:S05]  /*5330*/  MOV R11, UR9 ;  /* 0x00000009000b7c02 */ /* 0x000fea0008000f00 */
[----:B-----5:R3:W5:Y:S02]  /*5340*/  @P0 LDG.E R81, desc[UR40][R10.64] ;  /* 0x000000280a510981 */ /* 0x020764000c1e1900 */
[----:B-1-3--:R-:W-:Y:S07]  /*5350*/  @!P0 IMAD.U32 R81, RZ, RZ, UR7 ;  /* 0x00000007ff518e24 */ /* 0x00afee000f8e00ff */
.L_x_103:
[----:B-----5:R-:W-:Y:S01]  /*5360*/  @!P4 FSETP.EQ.AND P5, PT, R81, RZ, PT ;  /* 0x000000ff5100c20b */ /* 0x020fe20003fa2000 */
[----:B------:R-:W-:Y:S01]  /*5370*/  @!UPT UIADD3 URZ, UPT, UPT, URZ, URZ, URZ ;  /* 0x000000fffffff290 */ /* 0x000fe2000fffe0ff */
[----:B------:R-:W-:Y:S11]  /*5380*/  @!P4 BRA `(.L_x_104) ;  /* 0x000000000014c947 */ /* 0x000ff60003800000 */
[----:B------:R-:W-:Y:S02]  /*5390*/  LOP3.LUT P0, RZ, R164, 0xff, RZ, 0xc0, !PT ;  /* 0x000000ffa4ff7812 */ /* 0x000fe4000780c0ff */
[----:B------:R-:W-:Y:S04]  /*53a0*/  PLOP3.LUT P5, PT, PT, PT, UP0, 0x80, 0x8 ;  /* 0x000000000008781c */ /* 0x000fe80003faf008 */
[----:B------:R-:W-:Y:S07]  /*53b0*/  PLOP3.LUT P5, PT, P5, PT, PT, 0x8, 0x80 ;  /* 0x000000000080781c */ /* 0x000fee0002fae170 */
[----:B------:R-:W-:Y:S11]  /*53c0*/  @P0 FSETP.EQ.AND P5, PT, R81, RZ, PT ;  /* 0x000000ff5100020b */ /* 0x000ff60003fa2000 */
[----:B------:R-:W-:Y:S02]  /*53d0*/  @!UPT UIADD3 URZ, UPT, UPT, URZ, URZ, URZ ;  /* 0x000000fffffff290 */ /* 0x000fe4000fffe0ff */
.L_x_104:
[----:B------:R-:W3:Y:S01]  /*53e0*/  SYNCS.PHASECHK.TRANS64.TRYWAIT P4, [UR6+0x228], R26 ;  /* 0x0002281aff0075a7 */ /* 0x000ee20008081106 */
[----:B------:R-:W-:Y:S01]  /*53f0*/  @P3 SHF.R.U32.HI R27, RZ, 0x10, R21 ;  /* 0x00000010ff1b3819 */ /* 0x000fe20000011615 */
[----:B------:R-:W-:Y:S01]  /*5400*/  VIADD R29, R29, 0x1 ;  /* 0x000000011d1d7836 */ /* 0x000fe20000000000 */
[----:B------:R-:W5:Y:S08]  /*5410*/  LDC.64 R14, c[0x0][0xb10] ;  /* 0x0002c400ff0e7b82 */ /* 0x000f700000000a00 */
[----:B------:R-:W2:Y:S08]  /*5420*/  LDC.64 R10, c[0x0][0xb18] ;  /* 0x0002c600ff0a7b82 */ /* 0x000eb00000000a00 */
[----:B-1----:R-:W1:Y:S08]  /*5430*/  @!P1 LDC R0, c[0x0][0xb20] ;  /* 0x0002c800ff009b82 */ /* 0x002e700000000800 */
[----:B------:R-:W4:Y:S01]  /*5440*/  @!P1 LDC R3, c[0x0][0xb0c] ;  /* 0x0002c300ff039b82 */ /* 0x000f220000000800 */
[----:B-----5:R-:W-:Y:S05]  /*5450*/  @!P1 IMAD.HI.U32 R14, R13, R14, RZ ;  /* 0x0000000e0d0e9227 */ /* 0x020fea00078e00ff */
[----:B------:R-:W-:Y:S01]  /*5460*/  @!P1 SHF.R.U32.HI R14, RZ, R15, R14 ;  /* 0x0000000fff0e9219 */ /* 0x000fe2000001160e */
[----:B--2---:R-:W-:Y:S01]  /*5470*/  @!P1 IMAD.HI.U32 R11, R8, R11, RZ ;  /* 0x0000000b080b9227 */ /* 0x004fe200078e00ff */
[----:B------:R-:W-:Y:S04]  /*5480*/  @!P1 ISETP.NE.AND P0, PT, R10, 0x1, PT ;  /* 0x000000010a00980c */ /* 0x000fe80003f05270 */
[----:B-1----:R-:W-:Y:S02]  /*5490*/  @!P1 SHF.R.U32.HI R9, RZ, R0, R11 ;  /* 0x00000000ff099219 */ /* 0x002fe4000001160b */
[----:B----4-:R-:W-:Y:S02]  /*54a0*/  @!P1 ISETP.NE.AND P2, PT, R3, 0x1, PT ;  /* 0x000000010300980c */ /* 0x010fe40003f45270 */
[----:B------:R-:W-:Y:S02]  /*54b0*/  @!P1 SEL R9, R8, R9, !P0 ;  /* 0x0000000908099207 */ /* 0x000fe40004000000 */
[----:B------:R-:W-:Y:S02]  /*54c0*/  ELECT P0, URZ, PT ;  /* 0x0000000000ff782f */ /* 0x000fe40003800000 */
[----:B------:R-:W-:Y:S05]  /*54d0*/  @!P1 SEL R14, R13, R14, !P2 ;  /* 0x0000000e0d0e9207 */ /* 0x000fea0005000000 */
[----:B------:R-:W-:Y:S02]  /*54e0*/  @!P1 IMAD.IADD R0, R9, 0x1, -R14 ;  /* 0x0000000109009824 */ /* 0x000fe400078e0a0e */
[----:B------:R-:W-:Y:S02]  /*54f0*/  @!P1 IMAD.IADD R9, R14, 0x1, -R9 ;  /* 0x000000010e099824 */ /* 0x000fe400078e0a09 */
[----:B------:R-:W-:Y:S02]  /*5500*/  @!P1 IMAD R13, R0, R3, R13 ;  /* 0x00000003000d9224 */ /* 0x000fe400078e020d */
[----:B------:R-:W-:Y:S01]  /*5510*/  @!P1 IMAD R8, R9, R10, R8 ;  /* 0x0000000a09089224 */ /* 0x000fe200078e0208 */
[----:B---3--:R-:W-:Y:S06]  /*5520*/  @!P4 BRA `(.L_x_105) ;  /* 0x00000038007cc947 */ /* 0x008fec0003800000 */
.L_x_216:
[----:B------:R-:W-:Y:S01]  /*5530*/  PLOP3.LUT P5, PT, P5, P0, PT, 0xf2, 0x2f ;  /* 0x00000000002f781c */ /* 0x000fe20002fa1e72 */
[----:B------:R-:W-:Y:S01]  /*5540*/  UMOV UR14, 0x0 ;  /* 0x00000000000e7882 */ /* 0x000fe20000000000 */
[----:B------:R-:W-:Y:S01]  /*5550*/  LOP3.LUT R30, R30, 0x1, RZ, 0x3c, !PT ;  /* 0x000000011e1e7812 */ /* 0x000fe200078e3cff */
[----:B------:R-:W-:Y:S01]  /*5560*/  UMOV UR15, 0x10000000 ;  /* 0x10000000000f7882 */ /* 0x000fe20000000000 */
[----:B------:R-:W-:Y:S01]  /*5570*/  UMOV UR12, UR36 ;  /* 0x00000024000c7c82 */ /* 0x000fe20008000000 */
[----:B------:R-:W-:Y:S08]  /*5580*/  @P3 R2UR UR36, R27 ;  /* 0x000000001b2432ca */ /* 0x000ff000000e0000 */
[----:B-1----:R-:W-:Y:S01]  /*5590*/  @!P5 IADD3 R3, P0, PT, R32, 0x580, RZ ;  /* 0x000005802003d810 */ /* 0x002fe20007f1e0ff */
[----:B------:R-:W-:Y:S01]  /*55a0*/  @!P5 IMAD.SHL.U32 R155, R155, 0x40, RZ ;  /* 0x000000409b9bd824 */ /* 0x000fe200078e00ff */
[----:B------:R-:W-:Y:S01]  /*55b0*/  VOTEU.ALL UP1, P5 ;  /* 0x0000000000ff7886 */ /* 0x000fe20002820000 */
[----:B------:R-:W-:Y:S01]  /*55c0*/  @!P5 IMAD.SHL.U32 R165, R165, 0x80, RZ ;  /* 0x00000080a5a5d824 */ /* 0x000fe200078e00ff */
[----:B------:R-:W-:Y:S01]  /*55d0*/  @!P5 R2UR UR8, R3 ;  /* 0x000000000308d2ca */ /* 0x000fe200000e0000 */
[----:B------:R-:W-:Y:S01]  /*55e0*/  @!P5 IMAD.X R0, RZ, RZ, R33, P0 ;  /* 0x000000ffff00d224 */ /* 0x000fe200000e0621 */
[----:B------:R-:W-:Y:S01]  /*55f0*/  @!P5 R2UR UR10, R155 ;  /* 0x000000009b0ad2ca */ /* 0x000fe200000e0000 */
[----:B------:R-:W-:Y:S01]  /*5600*/  @!UP1 UIADD3 UR9, UPT, UPT, UR6, 0x220, URZ ;  /* 0x0000022006099890 */ /* 0x000fe2000fffe0ff */
[----:B------:R-:W-:Y:S01]  /*5610*/  @!P5 R2UR UR11, R165 ;  /* 0x00000000a50bd2ca */ /* 0x000fe200000e0000 */
[----:B------:R-:W-:Y:S01]  /*5620*/  IMAD.IADD R155, R8, 0x1, R143 ;  /* 0x00000001089b7824 */ /* 0x000fe200078e028f */
[----:B------:R-:W-:Y:S01]  /*5630*/  @!P5 R2UR UR7, R0 ;  /* 0x000000000007d2ca */ /* 0x000fe200000e0000 */
[----:B------:R-:W-:Y:S01]  /*5640*/  IMAD.IADD R165, R13, 0x1, R154 ;  /* 0x000000010da57824 */ /* 0x000fe200078e029a */
[C---:B------:R-:W-:Y:S04]  /*5650*/  ISETP.NE.AND P0, PT, R29.reuse, 0x2, PT ;  /* 0x000000021d00780c */ /* 0x040fe80003f05270 */
[----:B------:R-:W-:Y:S01]  /*5660*/  SEL R3, RZ, 0x1, P0 ;  /* 0x00000001ff037807 */ /* 0x000fe20000000000 */
[----:B------:R-:W-:Y:S01]  /*5670*/  IMAD.U32 R10, RZ, RZ, UR8 ;  /* 0x00000008ff0a7e24 */ /* 0x000fe2000f8e00ff */
[----:B------:R-:W-:Y:S01]  /*5680*/  @!UP1 UIADD3 UR8, UPT, UPT, UR6, 0x400, URZ ;  /* 0x0000040006089890 */ /* 0x000fe2000fffe0ff */
[----:B------:R-:W-:Y:S01]  /*5690*/  SEL R29, R29, RZ, P0 ;  /* 0x000000ff1d1d7207 */ /* 0x000fe20000000000 */
[----:B------:R-:W-:Y:S01]  /*56a0*/  VOTEU.ALL UP1, P5 ;  /* 0x0000000000ff7886 */ /* 0x000fe20002820000 */
[----:B------:R-:W-:Y:S02]  /*56b0*/  LOP3.LUT R28, R28, R3, RZ, 0x3c, !PT ;  /* 0x000000031c1c7212 */ /* 0x000fe400078e3cff */
[----:B------:R-:W-:Y:S01]  /*56c0*/  IMAD.U32 R11, RZ, RZ, UR7 ;  /* 0x00000007ff0b7e24 */ /* 0x000fe2000f8e00ff */
[----:B------:R-:W-:Y:S04]  /*56d0*/  @!P5 R2UR UR16, R10 ;  /* 0x000000000a10d2ca */ /* 0x000fe800000e0000 */
[----:B------:R-:W-:Y:S11]  /*56e0*/  @!P5 R2UR UR17, R11 ;  /* 0x000000000b11d2ca */ /* 0x000ff600000e0000 */
[----:B------:R-:W-:Y:S02]  /*56f0*/  @!UPT UIADD3 URZ, UPT, UPT, URZ, URZ, URZ ;  /* 0x000000fffffff290 */ /* 0x000fe4000fffe0ff */
[----:B------:R3:W-:Y:S01]  /*5700*/  @!UP1 UTMALDG.3D [UR8], [UR16], desc[UR14] ;  /* 0x00000e08100095b4 */ /* 0x0007e20008011000 */
[----:B------:R3:W-:Y:S01]  /*5710*/  @!P5 SYNCS.ARRIVE.TRANS64.RED.A0TR RZ, [UR6+0x220], R25 ;  /* 0x00022019ffffd9a7 */ /* 0x0007e20008300406 */
[----:B------:R-:W-:Y:S01]  /*5720*/  UPLOP3.LUT UP1, UPT, UPT, UPT, UPT, 0x80, 0x8 ;  /* 0x000000000008789c */ /* 0x000fe20003f2f070 */
[----:B------:R-:W-:Y:S01]  /*5730*/  SYNCS.ARRIVE.TRANS64.RED.A1T0 RZ, [UR37], RZ ;  /* 0x000000ffffff79a7 */ /* 0x000fe20008100425 */
[----:B------:R-:W-:Y:S09]  /*5740*/  @P3 BRA `(.L_x_106) ;  /* 0xfffffff400b43947 */ /* 0x000ff2000383ffff */
[----:B------:R-:W-:Y:S07]  /*5750*/  MOV R0, UR6 ;  /* 0x0000000600007c02 */ /* 0x000fee0008000f00 */
.L_x_107:
[----:B-1----:R-:W-:-:S04]  /*5760*/  SHF.L.U32 R3, R30, 0x1f, RZ ;  /* 0x0000001f1e037819 */ /* 0x002fc800000006ff */
[----:B------:R1:W2:Y:S03]  /*5770*/  SYNCS.PHASECHK.TRANS64.TRYWAIT P0, [R0+URZ+0x228], R3 ;  /* 0x00022803000075a7 */ /* 0x0002a600080011ff */
[----:B--2---:R-:W-:Y:S05]  /*5780*/  @!P0 NANOSLEEP.SYNCS 0x989680 ;  /* 0x009896800000895d */ /* 0x004fea0003900000 */
[----:B------:R-:W2:Y:S02]  /*5790*/  @!P0 SYNCS.PHASECHK.TRANS64 P0, [R0+URZ+0x228], R3 ;  /* 0x00022803000085a7 */ /* 0x000ea400080010ff */
[----:B--23--:R-:W-:Y:S05]  /*57a0*/  @P0 EXIT ;  /* 0x000000000000094d */ /* 0x00cfea0003800000 */
[----:B------:R-:W-:Y:S05]  /*57b0*/  BRA `(.L_x_107) ;  /* 0xfffffffc00e87947 */ /* 0x000fea000383ffff */
.L_x_98:
[----:B------:R-:W-:-:S06]  /*57c0*/  UISETP.GE.AND UP1, UPT, UR8, 0x4, UPT ;  /* 0x000000040800788c */ /* 0x000fcc000bf26270 */
[----:B------:R-:W-:-:S13]  /*57d0*/  PLOP3.LUT P0, PT, PT, PT, UP1, 0x80, 0x8 ;  /* 0x000000000008781c */ /* 0x000fda0003f0f018 */
[----:B------:R-:W-:Y:S05]  /*57e0*/  @!P0 EXIT ;  /* 0x000000000000894d */ /* 0x000fea0003800000 */
[----:B------:R-:W-:Y:S01]  /*57f0*/  BAR.SYNC.DEFER_BLOCKING 0x6, 0xa0 ;  /* 0x0182800000007b1d */ /* 0x000fe20000010000 */
[C---:B------:R-:W-:Y:S02]  /*5800*/  IMAD.SHL.U32 R3, R166.reuse, 0x40, RZ ;  /* 0x00000040a6037824 */ /* 0x040fe400078e00ff */
[----:B------:R-:W-:Y:S02]  /*5810*/  HFMA2 R76, -RZ, RZ, 0, 0 ;  /* 0x00000000ff4c7431 */ /* 0x000fe400000001ff */
[C---:B------:R-:W-:Y:S01]  /*5820*/  IMAD.SHL.U32 R168, R166.reuse, 0x8, RZ ;  /* 0x00000008a6a87824 */ /* 0x040fe200078e00ff */
[----:B------:R-:W-:Y:S01]  /*5830*/  CS2R R174, SRZ ;  /* 0x0000000000ae7805 */ /* 0x000fe2000001ff00 */
[----:B------:R-:W-:Y:S01]  /*5840*/  IMAD.U32 R79, R166, 0x10000, RZ ;  /* 0x00010000a64f7824 */ /* 0x000fe200078e00ff */
[----:B------:R-:W-:Y:S01]  /*5850*/  UMOV UR43, 0x400 ;  /* 0x00000400002b7882 */ /* 0x000fe20000000000 */
[----:B------:R-:W-:Y:S01]  /*5860*/  LOP3.LUT R5, R3, 0x180, RZ, 0xc0, !PT ;  /* 0x0000018003057812 */ /* 0x000fe200078ec0ff */
[----:B------:R-:W-:Y:S01]  /*5870*/  ULEA UR43, UR37, UR43, 0x18 ;  /* 0x0000002b252b7291 */ /* 0x000fe2000f8ec0ff */
[----:B------:R-:W1:Y:S01]  /*5880*/  LDC R167, c[0x0][0x370] ;  /* 0x0000dc00ffa77b82 */ /* 0x000e620000000800 */
[----:B------:R-:W-:Y:S01]  /*5890*/  LOP3.LUT R79, R79, 0x600000, RZ, 0xc0, !PT ;  /* 0x006000004f4f7812 */ /* 0x000fe200078ec0ff */
[----:B------:R-:W-:Y:S01]  /*58a0*/  IMAD.MOV.U32 R181, RZ, RZ, RZ ;  /* 0x000000ffffb57224 */ /* 0x000fe200078e00ff */
[----:B------:R-:W-:Y:S01]  /*58b0*/  LOP3.LUT R168, R5, 0x30, R168, 0xf8, !PT ;  /* 0x0000003005a87812 */ /* 0x000fe200078ef8a8 */
[----:B------:R-:W-:Y:S01]  /*58c0*/  UIADD3 UR4, UPT, UPT, UR43, 0x2400, URZ ;  /* 0x000024002b047890 */ /* 0x000fe2000fffe0ff */
[----:B------:R-:W-:Y:S01]  /*58d0*/  IMAD.MOV.U32 R173, RZ, RZ, RZ ;  /* 0x000000ffffad7224 */ /* 0x000fe200078e00ff */
[----:B------:R-:W2:Y:S01]  /*58e0*/  LDCU.64 UR46, c[0x0][0x348] ;  /* 0x00006900ff2e77ac */ /* 0x000ea20008000a00 */
[----:B------:R-:W-:Y:S01]  /*58f0*/  LOP3.LUT R168, R168, 0x1e40, R3, 0xf8, !PT ;  /* 0x00001e40a8a87812 */ /* 0x000fe200078ef803 */
[----:B------:R-:W4:Y:S01]  /*5900*/  LDC R74, c[0x0][0xb0c] ;  /* 0x0002c300ff4a7b82 */ /* 0x000f220000000800 */
[----:B------:R-:W-:Y:S01]  /*5910*/  IMAD.SHL.U32 R3, R166, 0x10, RZ ;  /* 0x00000010a6037824 */ /* 0x000fe200078e00ff */
[----:B------:R-:W-:Y:S01]  /*5920*/  MOV R179, UR4 ;  /* 0x0000000400b37c02 */ /* 0x000fe20008000f00 */
[----:B------:R-:W1:Y:S03]  /*5930*/  LDCU.64 UR38, c[0x0][0x888] ;  /* 0x00011100ff2677ac */ /* 0x000e660008000a00 */
[C---:B------:R-:W-:Y:S01]  /*5940*/  LOP3.LUT R5, R3.reuse, 0x20, RZ, 0xc0, !PT ;  /* 0x0000002003057812 */ /* 0x040fe200078ec0ff */
[----:B------:R-:W3:Y:S01]  /*5950*/  LDS R0, [UR43+0x2f0] ;  /* 0x0002f02bff007984 */ /* 0x000ee20008000800 */
[----:B------:R-:W1:Y:S01]  /*5960*/  LDC R170, c[0x0][0xb20] ;  /* 0x0002c800ffaa7b82 */ /* 0x000e620000000800 */
[----:B------:R-:W-:Y:S01]  /*5970*/  LOP3.LUT R3, R3, 0x40, RZ, 0xc0, !PT ;  /* 0x0000004003037812 */ /* 0x000fe200078ec0ff */
[----:B------:R-:W-:-:S06]  /*5980*/  UIADD3 UR42, UPT, UPT, UR43, 0x400, URZ ;  /* 0x000004002b2a7890 */ /* 0x000fcc000fffe0ff */
[----:B------:R-:W1:Y:S08]  /*5990*/  LDC R73, c[0x0][0xb30] ;  /* 0x0002cc00ff497b82 */ /* 0x000e700000000800 */
[----:B------:R-:W1:Y:S08]  /*59a0*/  LDC.64 R152, c[0x0][0xb10] ;  /* 0x0002c400ff987b82 */ /* 0x000e700000000a00 */
[----:B------:R-:W1:Y:S08]  /*59b0*/  LDC.64 R70, c[0x0][0xb18] ;  /* 0x0002c600ff467b82 */ /* 0x000e700000000a00 */
[----:B------:R-:W1:Y:S01]  /*59c0*/  LDC.64 R148, c[0x0][0x888] ;  /* 0x00022200ff947b82 */ /* 0x000e620000000a00 */
[----:B---3--:R-:W-:-:S07]  /*59d0*/  IMAD.IADD R79, R0, 0x1, R79 ;  /* 0x00000001004f7824 */ /* 0x008fce00078e024f */
[----:B------:R-:W3:Y:S01]  /*59e0*/  LDC.64 R68, c[0x0][0xb28] ;  /* 0x0002ca00ff447b82 */ /* 0x000ee20000000a00 */
[----:B------:R-:W-:-:S05]  /*59f0*/  VIADD R0, R168, UR43 ;  /* 0x0000002ba8007c36 */ /* 0x000fca0008000000 */
[--C-:B------:R-:W-:Y:S02]  /*5a00*/  IADD3 R178, PT, PT, -R5, 0x400, R0.reuse ;  /* 0x0000040005b27810 */ /* 0x100fe40007ffe100 */
[----:B------:R-:W1:Y:S01]  /*5a10*/  LDC.64 R150, c[0x0][0x890] ;  /* 0x00022400ff967b82 */ /* 0x000e620000000a00 */
[----:B------:R-:W-:Y:S02]  /*5a20*/  IADD3 R177, PT, PT, -R3, 0x400, R0 ;  /* 0x0000040003b17810 */ /* 0x000fe40007ffe100 */
[----:B------:R-:W-:-:S05]  /*5a30*/  IMAD.IADD R176, R178, 0x1, -R3 ;  /* 0x00000001b2b07824 */ /* 0x000fca00078e0a03 */
[----:B------:R-:W1:Y:S08]  /*5a40*/  LDC.64 R146, c[0x0][0x8b0] ;  /* 0x00022c00ff927b82 */ /* 0x000e700000000a00 */
[----:B------:R-:W1:Y:S08]  /*5a50*/  LDC.64 R144, c[0x0][0x8a8] ;  /* 0x00022a00ff907b82 */ /* 0x000e700000000a00 */
[----:B--2-4-:R-:W1:Y:S02]  /*5a60*/  LDC R172, c[0x0][0x374] ;  /* 0x0000dd00ffac7b82 */ /* 0x014e640000000800 */
.L_x_125:
[C---:B------:R-:W-:Y:S02]  /*5a70*/  LEA R0, R181.reuse, UR43, 0x3 ;  /* 0x0000002bb5007c11 */ /* 0x040fe4000f8e18ff */
[----:B------:R-:W-:Y:S02]  /*5a80*/  SHF.L.U32 R3, R174, 0x1f, RZ ;  /* 0x0000001fae037819 */ /* 0x000fe400000006ff */
[----:B------:R-:W-:Y:S02]  /*5a90*/  LEA R16, R181, UR43, 0x4 ;  /* 0x0000002bb5107c11 */ /* 0x000fe4000f8e20ff */
[----:B--2---:R-:W2:Y:S02]  /*5aa0*/  SYNCS.PHASECHK.TRANS64.TRYWAIT P0, [R0+URZ+0x240], R3 ;  /* 0x00024003000075a7 */ /* 0x004ea400080011ff */
[----:B-12---:R-:W-:Y:S05]  /*5ab0*/  @!P0 BRA `(.L_x_108) ;  /* 0x0000003400308947 */ /* 0x006fea0003800000 */
.L_x_217:
[----:B------:R-:W4:Y:S01]  /*5ac0*/  LDC.64 R12, c[0x0][0xb10] ;  /* 0x0002c400ff0c7b82 */ /* 0x000f220000000a00 */
[----:B------:R-:W3:Y:S01]  /*5ad0*/  LDS.128 R16, [R16+0x2d0] ;  /* 0x0002d00010107984 */ /* 0x000ee20000000c00 */
[----:B-1----:R-:W-:Y:S01]  /*5ae0*/  ISETP.NE.AND P1, PT, R73, 0x1, PT ;  /* 0x000000014900780c */ /* 0x002fe20003f25270 */
[----:B--2---:R-:W-:Y:S01]  /*5af0*/  VIADD R0, R0, 0x250 ;  /* 0x0000025000007836 */ /* 0x004fe20000000000 */
[----:B------:R-:W-:Y:S04]  /*5b00*/  ISETP.GE.AND P0, PT, R72, 0x1, PT ;  /* 0x000000014800780c */ /* 0x000fe80003f06270 */
[----:B------:R-:W1:Y:S01]  /*5b10*/  LDC.64 R10, c[0x0][0xb18] ;  /* 0x0002c600ff0a7b82 */ /* 0x000e620000000a00 */
[----:B------:R-:W-:Y:S01]  /*5b20*/  PRMT R0, RZ, 0x654, R0 ;  /* 0x00000654ff007816 */ /* 0x000fe20000000000 */
[----:B------:R-:W-:Y:S01]  /*5b30*/  @!PT LDS RZ, [RZ] ;  /* 0x00000000fffff984 */ /* 0x000fe20000000800 */
[----:B------:R-:W-:Y:S01]  /*5b40*/  @!PT LDS RZ, [RZ] ;  /* 0x00000000fffff984 */ /* 0x000fe20000000800 */
[----:B------:R-:W-:Y:S01]  /*5b50*/  @!PT LDS RZ, [RZ] ;  /* 0x00000000fffff984 */ /* 0x000fe20000000800 */
[----:B------:R-:W-:Y:S01]  /*5b60*/  @!PT LDS RZ, [RZ] ;  /* 0x00000000fffff984 */ /* 0x000fe20000000800 */
[----:B------:R2:W-:Y:S06]  /*5b70*/  MEMBAR.ALL.CTA ;  /* 0x0000000000007992 */ /* 0x0005ec0000008000 */
[----:B--2---:R-:W2:Y:S01]  /*5b80*/  FENCE.VIEW.ASYNC.S ;  /* 0x00000000000073c6 */ /* 0x004ea20000000000 */
[----:B------:R-:W1:Y:S08]  /*5b90*/  @!P1 LDC R14, c[0x0][0xb20] ;  /* 0x0002c800ff0e9b82 */ /* 0x000e700000000800 */
[----:B------:R-:W1:Y:S01]  /*5ba0*/  @!P1 LDC R9, c[0x0][0xb0c] ;  /* 0x0002c300ff099b82 */ /* 0x000e620000000800 */
[----:B--2---:R2:W-:Y:S01]  /*5bb0*/  SYNCS.ARRIVE.TRANS64.RED.A1T0 RZ, [R0+URZ], RZ ;  /* 0x000000ff00ff79a7 */ /* 0x0045e200081004ff */
[----:B---3--:R-:W-:Y:S04]  /*5bc0*/  LOP3.LUT P4, RZ, R18, 0x1, RZ, 0xc0, !PT ;  /* 0x0000000112ff7812 */ /* 0x008fe8000788c0ff */
[----:B------:R-:W-:Y:S09]  /*5bd0*/  P2R R180, PR, RZ, 0x10 ;  /* 0x00000010ffb47803 */ /* 0x000ff20000000000 */
[----:B------:R-:W-:Y:S02]  /*5be0*/  @P4 MOV R77, R16 ;  /* 0x00000010004d4202 */ /* 0x000fe40000000f00 */
[----:B------:R-:W-:Y:S01]  /*5bf0*/  @P4 LOP3.LUT R75, R17, 0xffff, RZ, 0xc0, !PT ;  /* 0x0000ffff114b4812 */ /* 0x000fe200078ec0ff */
[----:B--2-4-:R-:W-:Y:S06]  /*5c00*/  @!P0 BRA `(.L_x_109) ;  /* 0x0000000000a48947 */ /* 0x014fec0003800000 */
[----:B------:R-:W-:Y:S01]  /*5c10*/  IMAD.HI.U32 R21, R172, R71, RZ ;  /* 0x00000047ac157227 */ /* 0x000fe200078e00ff */
[----:B------:R-:W-:Y:S02]  /*5c20*/  ISETP.NE.AND P0, PT, R70, 0x1, PT ;  /* 0x000000014600780c */ /* 0x000fe40003f05270 */
[----:B------:R-:W-:Y:S01]  /*5c30*/  ISETP.NE.AND P2, PT, R72, 0x1, PT ;  /* 0x000000014800780c */ /* 0x000fe20003f45270 */
[----:B------:R-:W-:Y:S01]  /*5c40*/  IMAD.HI.U32 R20, R167, R152, RZ ;  /* 0x00000098a7147227 */ /* 0x000fe200078e00ff */
[----:B------:R-:W-:Y:S02]  /*5c50*/  SHF.R.U32.HI R21, RZ, R170, R21 ;  /* 0x000000aaff157219 */ /* 0x000fe40000011615 */
[----:B------:R-:W-:Y:S01]  /*5c60*/  ISETP.NE.AND P3, PT, R74, 0x1, PT ;  /* 0x000000014a00780c */ /* 0x000fe20003f65270 */
[----:B------:R-:W-:Y:S01]  /*5c70*/  IMAD.HI.U32 R24, R77, R152, RZ ;  /* 0x000000984d187227 */ /* 0x000fe200078e00ff */
[----:B------:R-:W-:Y:S02]  /*5c80*/  SHF.R.U32.HI R20, RZ, R153, R20 ;  /* 0x00000099ff147219 */ /* 0x000fe40000011614 */
[----:B------:R-:W-:Y:S01]  /*5c90*/  SEL R3, R172, R21, !P0 ;  /* 0x00000015ac037207 */ /* 0x000fe20004000000 */
[----:B------:R-:W-:Y:S01]  /*5ca0*/  IMAD.HI.U32 R21, R75, R71, RZ ;  /* 0x000000474b157227 */ /* 0x000fe200078e00ff */
[----:B------:R-:W-:Y:S02]  /*5cb0*/  SEL R7, R167, R20, !P3 ;  /* 0x00000014a7077207 */ /* 0x000fe40005800000 */
[----:B------:R-:W-:Y:S01]  /*5cc0*/  SHF.R.U32.HI R24, RZ, R153, R24 ;  /* 0x00000099ff187219 */ /* 0x000fe20000011618 */
[-C--:B------:R-:W-:Y:S04]  /*5cd0*/  IMAD.HI.U32 R20, R3, R68.reuse, RZ ;  /* 0x0000004403147227 */ /* 0x080fe800078e00ff */
[----:B------:R-:W-:Y:S01]  /*5ce0*/  IMAD.HI.U32 R22, R7, R68, RZ ;  /* 0x0000004407167227 */ /* 0x000fe200078e00ff */
[-C--:B------:R-:W-:Y:S02]  /*5cf0*/  @P2 SHF.R.U32.HI R3, RZ, R69.reuse, R20 ;  /* 0x00000045ff032219 */ /* 0x080fe40000011614 */
[----:B------:R-:W-:Y:S02]  /*5d00*/  SHF.R.U32.HI R20, RZ, R170, R21 ;  /* 0x000000aaff147219 */ /* 0x000fe40000011615 */
[----:B------:R-:W-:Y:S01]  /*5d10*/  @P2 SHF.R.U32.HI R7, RZ, R69, R22 ;  /* 0x00000045ff072219 */ /* 0x000fe20000011616 */
[C---:B------:R-:W-:Y:S01]  /*5d20*/  IMAD R2, R72.reuse, R3, RZ ;  /* 0x0000000348027224 */ /* 0x040fe200078e02ff */
[----:B------:R-:W-:Y:S02]  /*5d30*/  SEL R5, R75, R20, !P0 ;  /* 0x000000144b057207 */ /* 0x000fe40004000000 */
[----:B------:R-:W-:Y:S01]  /*5d40*/  SEL R3, R77, R24, !P3 ;  /* 0x000000184d037207 */ /* 0x000fe20005800000 */
[----:B------:R-:W-:Y:S01]  /*5d50*/  IMAD R4, R72, R7, RZ ;  /* 0x0000000748047224 */ /* 0x000fe200078e02ff */
[C---:B------:R-:W-:Y:S01]  /*5d60*/  ISETP.GE.AND P0, PT, R5.reuse, R2, PT ;  /* 0x000000020500720c */ /* 0x040fe20003f06270 */
[----:B------:R-:W-:Y:S03]  /*5d70*/  IMAD.HI.U32 R6, R5, R68, RZ ;  /* 0x0000004405067227 */ /* 0x000fe600078e00ff */
[----:B------:R-:W-:Y:S01]  /*5d80*/  ISETP.GE.OR P0, PT, R3, R4, P0 ;  /* 0x000000040300720c */ /* 0x000fe20000706670 */
[----:B------:R-:W-:Y:S01]  /*5d90*/  IMAD.MOV R4, RZ, RZ, -R3 ;  /* 0x000000ffff047224 */ /* 0x000fe200078e0a03 */
[-C--:B------:R-:W-:Y:S03]  /*5da0*/  SHF.R.U32.HI R6, RZ, R69.reuse, R6 ;  /* 0x00000045ff067219 */ /* 0x080fe60000011606 */
[----:B------:R-:W-:Y:S01]  /*5db0*/  IMAD R77, R74, R4, R77 ;  /* 0x000000044a4d7224 */ /* 0x000fe200078e024d */
[----:B------:R-:W-:Y:S05]  /*5dc0*/  SEL R15, R5, R6, !P2 ;  /* 0x00000006050f7207 */ /* 0x000fea0005000000 */
[----:B------:R-:W-:Y:S02]  /*5dd0*/  IMAD.MOV R6, RZ, RZ, -R15 ;  /* 0x000000ffff067224 */ /* 0x000fe400078e0a0f */
[C---:B------:R-:W-:Y:S04]  /*5de0*/  @!P0 IMAD.HI.U32 R2, R3.reuse, R68, RZ ;  /* 0x0000004403028227 */ /* 0x040fe800078e00ff */
[----:B------:R-:W-:Y:S01]  /*5df0*/  IMAD R6, R72, R6, R5 ;  /* 0x0000000648067224 */ /* 0x000fe200078e0205 */
[----:B------:R-:W-:Y:S04]  /*5e00*/  @!P0 SHF.R.U32.HI R2, RZ, R69, R2 ;  /* 0x00000045ff028219 */ /* 0x000fe80000011602 */
[----:B------:R-:W-:Y:S02]  /*5e10*/  @!P0 SEL R0, R3, R2, !P2 ;  /* 0x0000000203008207 */ /* 0x000fe40005000000 */
[----:B------:R-:W-:Y:S02]  /*5e20*/  IADD3 R2, PT, PT, -R5, RZ, RZ ;  /* 0x000000ff05027210 */ /* 0x000fe40007ffe1ff */
[----:B------:R-:W-:Y:S01]  /*5e30*/  @!P0 IADD3 R8, PT, PT, R15, -R0, RZ ;  /* 0x800000000f088210 */ /* 0x000fe20007ffe0ff */
[----:B------:R-:W-:Y:S02]  /*5e40*/  @!P0 IMAD R0, R7, R6, R0 ;  /* 0x0000000607008224 */ /* 0x000fe400078e0200 */
[----:B------:R-:W-:Y:S02]  /*5e50*/  IMAD R75, R70, R2, R75 ;  /* 0x00000002464b7224 */ /* 0x000fe400078e024b */
[----:B------:R-:W-:Y:S02]  /*5e60*/  @!P0 IMAD R5, R8, R72, R3 ;  /* 0x0000004808058224 */ /* 0x000fe400078e0203 */
[----:B------:R-:W-:Y:S04]  /*5e70*/  @!P0 IMAD.MOV.U32 R3, RZ, RZ, R0 ;  /* 0x000000ffff038224 */ /* 0x000fe800078e0000 */
[----:B------:R-:W-:Y:S02]  /*5e80*/  IMAD R77, R3, R74, R77 ;  /* 0x0000004a034d7224 */ /* 0x000fe400078e024d */
[----:B------:R-:W-:Y:S07]  /*5e90*/  IMAD R75, R5, R70, R75 ;  /* 0x00000046054b7224 */ /* 0x000fee00078e024b */
.L_x_109:
[----:B------:R-:W-:Y:S01]  /*5ea0*/  @!P1 IMAD.HI.U32 R0, R77, R12, RZ ;  /* 0x0000000c4d009227 */ /* 0x000fe200078e00ff */
[----:B-1----:R-:W-:Y:S01]  /*5eb0*/  @!P1 ISETP.NE.AND P0, PT, R10, 0x1, PT ;  /* 0x000000010a00980c */ /* 0x002fe20003f05270 */
[----:B------:R-:W-:Y:S01]  /*5ec0*/  ULOP3.LUT UP0, URZ, UR42, 0x1b0, URZ, 0xc0, !UPT ;  /* 0x000001b02aff7892 */ /* 0x000fe2000f80c0ff */
[----:B------:R-:W-:Y:S01]  /*5ed0*/  @!P1 ISETP.NE.AND P2, PT, R9, 0x1, PT ;  /* 0x000000010900980c */ /* 0x000fe20003f45270 */
[----:B------:R-:W-:Y:S01]  /*5ee0*/  @!P1 IMAD.HI.U32 R3, R75, R11, RZ ;  /* 0x0000000b4b039227 */ /* 0x000fe200078e00ff */
[----:B------:R-:W-:Y:S02]  /*5ef0*/  @!P1 SHF.R.U32.HI R0, RZ, R13, R0 ;  /* 0x0000000dff009219 */ /* 0x000fe40000011600 */
[----:B------:R-:W-:Y:S01]  /*5f00*/  @P4 SHF.R.U32.HI R171, RZ, 0x10, R17 ;  /* 0x00000010ffab4819 */ /* 0x000fe20000011611 */
[----:B------:R-:W-:Y:S01]  /*5f10*/  VIADD R181, R181, 0x1 ;  /* 0x00000001b5b57836 */ /* 0x000fe20000000000 */
[----:B------:R-:W-:Y:S02]  /*5f20*/  @!P1 SHF.R.U32.HI R2, RZ, R14, R3 ;  /* 0x0000000eff029219 */ /* 0x000fe40000011603 */
[----:B------:R-:W-:Y:S02]  /*5f30*/  @!P1 SEL R3, R77, R0, !P2 ;  /* 0x000000004d039207 */ /* 0x000fe40005000000 */
[----:B------:R-:W-:Y:S05]  /*5f40*/  @!P1 SEL R2, R75, R2, !P0 ;  /* 0x000000024b029207 */ /* 0x000fea0004000000 */
[----:B------:R-:W-:Y:S02]  /*5f50*/  @!P1 IMAD.IADD R0, R2, 0x1, -R3 ;  /* 0x0000000102009824 */ /* 0x000fe400078e0a03 */
[----:B------:R-:W-:Y:S02]  /*5f60*/  @!P1 IMAD.IADD R2, R3, 0x1, -R2 ;  /* 0x0000000103029824 */ /* 0x000fe400078e0a02 */
[----:B------:R-:W-:Y:S02]  /*5f70*/  @!P1 IMAD R77, R0, R9, R77 ;  /* 0x00000009004d9224 */ /* 0x000fe400078e024d */
[----:B------:R-:W-:Y:S01]  /*5f80*/  @!P1 IMAD R75, R2, R10, R75 ;  /* 0x0000000a024b9224 */ /* 0x000fe200078e024b */
[----:B------:R-:W-:Y:S06]  /*5f90*/  BRA.U !UP0, `(.L_x_110) ;  /* 0x0000000108407547 */ /* 0x000fec000b800000 */
[----:B------:R-:W1:Y:S01]  /*5fa0*/  LDCU.64 UR8, c[0x4][0x80] ;  /* 0x01001000ff0877ac */ /* 0x000e620008000a00 */
[----:B------:R-:W-:Y:S01]  /*5fb0*/  MOV R3, 0x0 ;  /* 0x0000000000037802 */ /* 0x000fe20000000f00 */
[----:B------:R-:W-:Y:S02]  /*5fc0*/  HFMA2 R12, -RZ, RZ, 0, 5.9604644775390625e-08 ;  /* 0x00000001ff0c7431 */ /* 0x000fe400000001ff */
[----:B------:R-:W-:Y:S02]  /*5fd0*/  IMAD.MOV.U32 R8, RZ, RZ, 0x70 ;  /* 0x00000070ff087424 */ /* 0x000fe400078e00ff */
[----:B------:R-:W-:Y:S01]  /*5fe0*/  IMAD.MOV.U32 R13, RZ, RZ, RZ ;  /* 0x000000ffff0d7224 */ /* 0x000fe200078e00ff */
[----:B------:R-:W2:Y:S01]  /*5ff0*/  LDCU.64 UR6, c[0x4][0x88] ;  /* 0x01001100ff0677ac */ /* 0x000ea20008000a00 */
[----:B------:R-:W3:Y:S01]  /*6000*/  LDC.64 R2, c[0x4][R3] ;  /* 0x0100000003027b82 */ /* 0x000ee20000000a00 */
[----:B------:R-:W4:Y:S01]  /*6010*/  LDCU.64 UR4, c[0x4][0x8] ;  /* 0x01000100ff0477ac */ /* 0x000f220008000a00 */
[----:B-1----:R-:W-:Y:S01]  /*6020*/  MOV R5, UR9 ;  /* 0x0000000900057c02 */ /* 0x002fe20008000f00 */
[----:B------:R-:W-:Y:S01]  /*6030*/  IMAD.U32 R4, RZ, RZ, UR8 ;  /* 0x00000008ff047e24 */ /* 0x000fe2000f8e00ff */
[----:B--2---:R-:W-:Y:S01]  /*6040*/  MOV R7, UR7 ;  /* 0x0000000700077c02 */ /* 0x004fe20008000f00 */
[----:B------:R-:W-:Y:S01]  /*6050*/  IMAD.U32 R6, RZ, RZ, UR6 ;  /* 0x00000006ff067e24 */ /* 0x000fe2000f8e00ff */
[----:B----4-:R-:W-:Y:S01]  /*6060*/  MOV R11, UR5 ;  /* 0x00000005000b7c02 */ /* 0x010fe20008000f00 */
[----:B------:R-:W-:Y:S02]  /*6070*/  IMAD.U32 R10, RZ, RZ, UR4 ;  /* 0x00000004ff0a7e24 */ /* 0x000fe4000f8e00ff */
[----:B------:R-:W-:Y:S07]  /*6080*/  LEPC R20, `(.L_x_110) ;  /* 0x000000001014794e */ /* 0x000fee0000000000 */
[----:B---3-5:R-:W-:Y:S05]  /*6090*/  CALL.ABS.NOINC R2 ;  /* 0x0000000002007343 */ /* 0x028fea0003c00000 */
.L_x_110:
[----:B------:R-:W-:Y:S01]  /*60a0*/  LOP3.LUT P0, RZ, R179, 0x1b0, RZ, 0xc0, !PT ;  /* 0x000001b0b3ff7812 */ /* 0x000fe2000780c0ff */
[----:B------:R-:W-:Y:S11]  /*60b0*/  BSSY.RECONVERGENT B6, `(.L_x_111) ;  /* 0x0000013000067945 */ /* 0x000ff60003800200 */
[----:B------:R-:W-:Y:S01]  /*60c0*/  @!UPT UIADD3 URZ, UPT, UPT, URZ, URZ, URZ ;  /* 0x000000fffffff290 */ /* 0x000fe2000fffe0ff */
[----:B------:R-:W-:Y:S05]  /*60d0*/  @!P0 BRA `(.L_x_112) ;  /* 0x0000000000408947 */ /* 0x000fea0003800000 */
        /* <DEDUP_REMOVED lines=16> */
.L_x_112:
[----:B------:R-:W-:Y:S05]  /*61e0*/  BSYNC.RECONVERGENT B6 ;  /* 0x0000000000067941 */ /* 0x000fea0003800200 */
.L_x_111:
[----:B------:R-:W-:Y:S01]  /*61f0*/  ISETP.NE.U32.AND P3, PT, R150, RZ, PT ;  /* 0x000000ff9600720c */ /* 0x000fe20003f65070 */
[----:B------:R-:W-:Y:S01]  /*6200*/  UISETP.NE.AND UP1, UPT, UR44, URZ, UPT ;  /* 0x000000ff2c00728c */ /* 0x000fe2000bf25270 */
[----:B------:R-:W-:Y:S02]  /*6210*/  ISETP.NE.U32.AND P4, PT, R146, RZ, PT ;  /* 0x000000ff9200720c */ /* 0x000fe40003f85070 */
[----:B------:R-:W-:Y:S02]  /*6220*/  ISETP.NE.AND.EX P3, PT, R151, RZ, PT, P3 ;  /* 0x000000ff9700720c */ /* 0x000fe40003f65330 */
[----:B------:R-:W-:Y:S02]  /*6230*/  PLOP3.LUT P1, PT, PT, PT, PT, 0x8, 0x80 ;  /* 0x000000000080781c */ /* 0x000fe40003f2e170 */
[----:B------:R-:W-:Y:S02]  /*6240*/  PLOP3.LUT P0, PT, PT, PT, UP1, 0x80, 0x8 ;  /* 0x000000000008781c */ /* 0x000fe40003f0f018 */
[----:B------:R-:W-:Y:S02]  /*6250*/  ISETP.NE.AND.EX P4, PT, R147, RZ, PT, P4 ;  /* 0x000000ff9300720c */ /* 0x000fe40003f85340 */
[----:B------:R-:W1:Y:S09]  /*6260*/  @UP1 LDCU.64 UR4, c[0x0][0x888] ;  /* 0x00011100ff0417ac */ /* 0x000e720008000a00 */
[----:B------:R-:W-:Y:S01]  /*6270*/  @P0 PLOP3.LUT P1, PT, P3, PT, PT, 0x80, 0x8 ;  /* 0x000000000008081c */ /* 0x000fe20001f2f070 */
[----:B-1----:R-:W-:Y:S04]  /*6280*/  @UP1 UISETP.NE.U32.AND UP0, UPT, UR4, URZ, UPT ;  /* 0x000000ff0400128c */ /* 0x002fe8000bf05070 */
[----:B------:R-:W-:Y:S04]  /*6290*/  @UP1 UISETP.NE.AND.EX UP0, UPT, UR5, URZ, UPT, UP0 ;  /* 0x000000ff0500128c */ /* 0x000fe8000bf05300 */
[----:B------:R-:W-:Y:S01]  /*62a0*/  @UP1 USEL UR4, URZ, 0xffffffff, UP0 ;  /* 0xffffffffff041887 */ /* 0x000fe20008000000 */
[----:B------:R-:W-:Y:S11]  /*62b0*/  @!P3 BRA `(.L_x_113) ;  /* 0x00000000002cb947 */ /* 0x000ff60003800000 */
[----:B------:R-:W-:Y:S01]  /*62c0*/  ISETP.NE.U32.AND P2, PT, R148, RZ, PT ;  /* 0x000000ff9400720c */ /* 0x000fe20003f45070 */
[----:B------:R-:W-:Y:S03]  /*62d0*/  IMAD.MOV.U32 R164, RZ, RZ, 0x1 ;  /* 0x00000001ffa47424 */ /* 0x000fe600078e00ff */
[----:B------:R-:W-:Y:S11]  /*62e0*/  ISETP.NE.AND.EX P2, PT, R149, RZ, PT, P2 ;  /* 0x000000ff9500720c */ /* 0x000ff60003f45320 */
[----:B------:R-:W-:Y:S02]  /*62f0*/  @!UPT UIADD3 URZ, UPT, UPT, URZ, URZ, URZ ;  /* 0x000000fffffff290 */ /* 0x000fe4000fffe0ff */
[----:B------:R-:W1:Y:S01]  /*6300*/  @P2 LDC.64 R2, c[0x0][0x888] ;  /* 0x00022200ff022b82 */ /* 0x000e620000000a00 */
[----:B------:R-:W-:Y:S04]  /*6310*/  @P2 IMAD R0, R150, UR36, RZ ;  /* 0x0000002496002c24 */ /* 0x000fe8000f8e02ff */
[----:B-1----:R-:W-:Y:S04]  /*6320*/  @P2 IMAD.WIDE R2, R0, 0x4, R2 ;  /* 0x0000000400022825 */ /* 0x002fe800078e0202 */
[----:B------:R-:W-:Y:S01]  /*6330*/  HFMA2 R0, -RZ, RZ, 0, 5.9604644775390625e-08 ;  /* 0x00000001ff007431 */ /* 0x000fe200000001ff */
[----:B-----5:R1:W5:Y:S04]  /*6340*/  @P2 LDG.E R81, desc[UR40][R2.64] ;  /* 0x0000002802512981 */ /* 0x020368000c1e1900 */
[----:B------:R-:W-:Y:S01]  /*6350*/  @!P2 PRMT R164, R0, 0x7610, R164 ;  /* 0x0000761000a4a816 */ /* 0x000fe200000000a4 */
[----:B-1----:R-:W2:Y:S06]  /*6360*/  @!P2 LDC R81, c[0x0][0x880] ;  /* 0x00022000ff51ab82 */ /* 0x002eac0000000800 */
.L_x_113:
[----:B------:R-:W-:Y:S05]  /*6370*/  @!P4 BRA `(.L_x_114) ;  /* 0x000000000020c947 */ /* 0x000fea0003800000 */
[----:B------:R-:W-:Y:S04]  /*6380*/  ISETP.NE.U32.AND P2, PT, R144, RZ, PT ;  /* 0x000000ff9000720c */ /* 0x000fe80003f45070 */
[----:B------:R-:W-:Y:S11]  /*6390*/  ISETP.NE.AND.EX P2, PT, R145, RZ, PT, P2 ;  /* 0x000000ff9100720c */ /* 0x000ff60003f45320 */
[----:B------:R-:W-:Y:S02]  /*63a0*/  @!UPT UIADD3 URZ, UPT, UPT, URZ, URZ, URZ ;  /* 0x000000fffffff290 */ /* 0x000fe4000fffe0ff */
[----:B------:R-:W1:Y:S01]  /*63b0*/  @P2 LDC.64 R2, c[0x0][0x8a8] ;  /* 0x00022a00ff022b82 */ /* 0x000e620000000a00 */
[----:B------:R-:W-:Y:S04]  /*63c0*/  @P2 IMAD R0, R146, UR36, RZ ;  /* 0x0000002492002c24 */ /* 0x000fe8000f8e02ff */
[----:B-1----:R-:W-:Y:S05]  /*63d0*/  @P2 IMAD.WIDE R2, R0, 0x4, R2 ;  /* 0x0000000400022825 */ /* 0x002fea00078e0202 */
[----:B-----5:R1:W5:Y:S02]  /*63e0*/  @P2 LDG.E R78, desc[UR40][R2.64] ;  /* 0x00000028024e2981 */ /* 0x020364000c1e1900 */
[----:B-1----:R-:W3:Y:S02]  /*63f0*/  @!P2 LDC R78, c[0x0][0x8a0] ;  /* 0x00022800ff4eab82 */ /* 0x002ee40000000800 */
.L_x_114:
[----:B--2--5:R-:W-:Y:S01]  /*6400*/  @P0 FSETP.NEU.AND P4, PT, R81, RZ, PT ;  /* 0x000000ff5100020b */ /* 0x024fe20003f8d000 */
[----:B------:R-:W-:Y:S01]  /*6410*/  IMAD.U32 R0, RZ, RZ, UR4 ;  /* 0x00000004ff007e24 */ /* 0x000fe2000f8e00ff */
[----:B------:R-:W-:Y:S01]  /*6420*/  @P0 LOP3.LUT P2, RZ, R164, 0xff, RZ, 0xc0, !PT ;  /* 0x000000ffa4ff0812 */ /* 0x000fe2000784c0ff */
[----:B------:R-:W-:Y:S01]  /*6430*/  BSSY B1, `(.L_x_115) ;  /* 0x000003d000017945 */ /* 0x000fe20003800000 */
[----:B------:R-:W-:Y:S01]  /*6440*/  @P0 SEL R3, RZ, 0xffffffff, P4 ;  /* 0xffffffffff030807 */ /* 0x000fe20002000000 */
[C---:B------:R-:W-:Y:S01]  /*6450*/  IMAD R64, R76.reuse, 0x40, R79 ;  /* 0x000000404c407824 */ /* 0x040fe200078e024f */
[----:B------:R-:W-:Y:S02]  /*6460*/  LEA R156, R76, UR43, 0x3 ;  /* 0x0000002b4c9c7c11 */ /* 0x000fe4000f8e18ff */
[----:B------:R-:W-:Y:S02]  /*6470*/  CS2R R86, SRZ ;  /* 0x0000000000567805 */ /* 0x000fe4000001ff00 */
[----:B------:R-:W-:Y:S02]  /*6480*/  @P1 SEL R3, R0, R3, !P2 ;  /* 0x0000000300031207 */ /* 0x000fe40005000000 */
[----:B------:R-:W-:Y:S02]  /*6490*/  CS2R R84, SRZ ;  /* 0x0000000000547805 */ /* 0x000fe4000001ff00 */
[----:B------:R-:W-:Y:S02]  /*64a0*/  SHF.L.U32 R5, R175, 0x1f, RZ ;  /* 0x0000001faf057819 */ /* 0x000fe400000006ff */
[----:B------:R-:W-:Y:S02]  /*64b0*/  CS2R R90, SRZ ;  /* 0x00000000005a7805 */ /* 0x000fe4000001ff00 */
[----:B------:R-:W-:Y:S02]  /*64c0*/  @P0 LOP3.LUT R3, R3, 0x1, RZ, 0xc0, !PT ;  /* 0x0000000103030812 */ /* 0x000fe400078ec0ff */
[----:B------:R-:W-:Y:S02]  /*64d0*/  CS2R R88, SRZ ;  /* 0x0000000000587805 */ /* 0x000fe4000001ff00 */
[----:B------:R-:W-:Y:S02]  /*64e0*/  PLOP3.LUT P5, PT, PT, PT, PT, 0x8, 0x80 ;  /* 0x000000000080781c */ /* 0x000fe40003fae170 */
[----:B------:R-:W-:Y:S02]  /*64f0*/  CS2R R98, SRZ ;  /* 0x0000000000627805 */ /* 0x000fe4000001ff00 */
[----:B------:R-:W-:Y:S02]  /*6500*/  ISETP.NE.U32.OR P1, PT, R3, 0x1, !P0 ;  /* 0x000000010300780c */ /* 0x000fe40004725470 */
[----:B------:R-:W-:Y:S02]  /*6510*/  CS2R R96, SRZ ;  /* 0x0000000000607805 */ /* 0x000fe4000001ff00 */
[----:B------:R-:W-:Y:S02]  /*6520*/  CS2R R94, SRZ ;  /* 0x00000000005e7805 */ /* 0x000fe4000001ff00 */
[----:B------:R-:W-:Y:S07]  /*6530*/  CS2R R92, SRZ ;  /* 0x00000000005c7805 */ /* 0x000fee000001ff00 */
[----:B------:R-:W-:Y:S04]  /*6540*/  @P1 SHF.L.U32 R2, R173, 0x1f, RZ ;  /* 0x0000001fad021819 */ /* 0x000fe800000006ff */
[----:B------:R-:W1:Y:S01]  /*6550*/  @P1 SYNCS.PHASECHK.TRANS64.TRYWAIT P0, [UR43+0x220], R2 ;  /* 0x00022002ff0015a7 */ /* 0x000e62000800112b */
[----:B------:R2:W4:Y:S01]  /*6560*/  SYNCS.PHASECHK.TRANS64.TRYWAIT P4, [R156+URZ+0x260], R5 ;  /* 0x000260059c0075a7 */ /* 0x00052200080811ff */
[----:B-1----:R-:W-:Y:S01]  /*6570*/  @P1 PLOP3.LUT P5, PT, P0, PT, PT, 0x8, 0x80 ;  /* 0x000000000080181c */ /* 0x002fe200007ae170 */
[----:B------:R-:W-:Y:S01]  /*6580*/  @!UPT UIADD3 URZ, UPT, UPT, URZ, URZ, URZ ;  /* 0x000000fffffff290 */ /* 0x000fe2000fffe0ff */
[----:B--2-4-:R-:W-:Y:S11]  /*6590*/  @!P1 BRA `(.L_x_116) ;  /* 0x0000000000989947 */ /* 0x014ff60003800000 */
[----:B------:R-:W-:Y:S01]  /*65a0*/  ISETP.NE.U32.AND P0, PT, RZ, UR38, PT ;  /* 0x00000026ff007c0c */ /* 0x000fe2000bf05070 */
[----:B------:R-:W-:Y:S01]  /*65b0*/  BSSY B0, `(.L_x_117) ;  /* 0x0000016000007945 */ /* 0x000fe20003800000 */
[----:B------:R-:W-:Y:S02]  /*65c0*/  FSETP.NEU.AND P2, PT, R81, RZ, PT ;  /* 0x000000ff5100720b */ /* 0x000fe40003f4d000 */
[----:B------:R-:W-:Y:S02]  /*65d0*/  CS2R R94, SRZ ;  /* 0x00000000005e7805 */ /* 0x000fe4000001ff00 */
[----:B------:R-:W-:Y:S02]  /*65e0*/  ISETP.NE.AND.EX P0, PT, RZ, UR39, PT, P0 ;  /* 0x00000027ff007c0c */ /* 0x000fe4000bf05300 */
[----:B------:R-:W-:Y:S02]  /*65f0*/  CS2R R92, SRZ ;  /* 0x00000000005c7805 */ /* 0x000fe4000001ff00 */
[----:B------:R-:W-:Y:S02]  /*6600*/  LOP3.LUT P1, RZ, R164, 0xff, RZ, 0xc0, !PT ;  /* 0x000000ffa4ff7812 */ /* 0x000fe4000782c0ff */
[----:B------:R-:W-:Y:S02]  /*6610*/  CS2R R98, SRZ ;  /* 0x0000000000627805 */ /* 0x000fe4000001ff00 */
[----:B------:R-:W-:Y:S02]  /*6620*/  SEL R0, RZ, 0xffffffff, P2 ;  /* 0xffffffffff007807 */ /* 0x000fe40001000000 */
[----:B------:R-:W-:Y:S02]  /*6630*/  CS2R R96, SRZ ;  /* 0x0000000000607805 */ /* 0x000fe4000001ff00 */
[----:B------:R-:W-:Y:S02]  /*6640*/  SEL R3, RZ, 0xffffffff, P0 ;  /* 0xffffffffff037807 */ /* 0x000fe40000000000 */
[----:B------:R-:W-:Y:S02]  /*6650*/  CS2R R90, SRZ ;  /* 0x00000000005a7805 */ /* 0x000fe4000001ff00 */
[----:B------:R-:W-:Y:S02]  /*6660*/  CS2R R88, SRZ ;  /* 0x0000000000587805 */ /* 0x000fe4000001ff00 */
[----:B------:R-:W-:Y:S02]  /*6670*/  CS2R R86, SRZ ;  /* 0x0000000000567805 */ /* 0x000fe4000001ff00 */
[----:B------:R-:W-:Y:S02]  /*6680*/  @P3 SEL R0, R3, R0, !P1 ;  /* 0x0000000003003207 */ /* 0x000fe40004800000 */
[----:B------:R-:W-:Y:S02]  /*6690*/  CS2R R84, SRZ ;  /* 0x0000000000547805 */ /* 0x000fe4000001ff00 */
[----:B------:R-:W-:Y:S04]  /*66a0*/  LOP3.LUT R0, R0, 0x1, RZ, 0xc0, !PT ;  /* 0x0000000100007812 */ /* 0x000fe800078ec0ff */
[----:B------:R-:W-:Y:S01]  /*66b0*/  ISETP.NE.U32.AND P0, PT, R0, 0x1, PT ;  /* 0x000000010000780c */ /* 0x000fe20003f05070 */
[----:B------:R-:W-:Y:S01]  /*66c0*/  @!UPT UIADD3 URZ, UPT, UPT, URZ, URZ, URZ ;  /* 0x000000fffffff290 */ /* 0x000fe2000fffe0ff */
[----:B------:R-:W-:Y:S11]  /*66d0*/  @!P5 BRA `(.L_x_118) ;  /* 0x00000000000cd947 */ /* 0x000ff60003800000 */
[----:B------:R-:W-:Y:S04]  /*66e0*/  SHF.L.U32 R3, R173, 0x1f, RZ ;  /* 0x0000001fad037819 */ /* 0x000fe800000006ff */
[----:B------:R-:W1:Y:S02]  /*66f0*/  SYNCS.PHASECHK.TRANS64.TRYWAIT P1, [UR43+0x220], R3 ;  /* 0x00022003ff0075a7 */ /* 0x000e64000802112b */
[----:B-1----:R-:W-:Y:S05]  /*6700*/  @!P1 BRA `(.L_x_119) ;  /* 0x0000002800309947 */ /* 0x002fea0003800000 */
.L_x_118:
[----:B------:R-:W-:Y:S05]  /*6710*/  BSYNC B0 ;  /* 0x0000000000007941 */ /* 0x000fea0003800000 */
.L_x_117:
[----:B------:R2:W4:Y:S01]  /*6720*/  @P0 LDS.128 R92, [R168+UR43+0x400] ;  /* 0x0004002ba85c0984 */ /* 0x0005220008000c00 */
[----:B------:R-:W-:Y:S01]  /*6730*/  UIADD3 UR4, UPT, UPT, UR43, 0x228, URZ ;  /* 0x000002282b047890 */ /* 0x000fe2000fffe0ff */
[----:B------:R-:W-:Y:S02]  /*6740*/  LOP3.LUT R173, R173, 0x1, RZ, 0x3c, !PT ;  /* 0x00000001adad7812 */ /* 0x000fe400078e3cff */
[----:B------:R2:W1:Y:S01]  /*6750*/  @P0 LDS.128 R96, [R178+0x10] ;  /* 0x00001000b2600984 */ /* 0x0004620000000c00 */
[----:B------:R-:W-:Y:S03]  /*6760*/  UPRMT UR4, UR37, 0x654, UR4 ;  /* 0x0000065425047896 */ /* 0x000fe60008000004 */
[----:B------:R2:W1:Y:S04]  /*6770*/  @P0 LDS.128 R88, [R177+0x20] ;  /* 0x00002000b1580984 */ /* 0x0004680000000c00 */
[----:B------:R2:W1:Y:S01]  /*6780*/  @P0 LDS.128 R84, [R176+0x30] ;  /* 0x00003000b0540984 */ /* 0x0004620000000c00 */
[----:B------:R-:W-:Y:S01]  /*6790*/  @!PT LDS RZ, [RZ] ;  /* 0x00000000fffff984 */ /* 0x000fe20000000800 */
[----:B------:R-:W-:Y:S01]  /*67a0*/  @!PT LDS RZ, [RZ] ;  /* 0x00000000fffff984 */ /* 0x000fe20000000800 */
[----:B------:R-:W-:Y:S01]  /*67b0*/  @!PT LDS RZ, [RZ] ;  /* 0x00000000fffff984 */ /* 0x000fe20000000800 */
[----:B------:R-:W-:Y:S01]  /*67c0*/  @!PT LDS RZ, [RZ] ;  /* 0x00000000fffff984 */ /* 0x000fe20000000800 */
[----:B------:R5:W-:Y:S06]  /*67d0*/  MEMBAR.ALL.CTA ;  /* 0x0000000000007992 */ /* 0x000bec0000008000 */
[----:B-----5:R-:W5:Y:S02]  /*67e0*/  FENCE.VIEW.ASYNC.S ;  /* 0x00000000000073c6 */ /* 0x020f640000000000 */
[----:B-----5:R-:W-:Y:S01]  /*67f0*/  SYNCS.ARRIVE.TRANS64.RED.A1T0 RZ, [UR4], RZ ;  /* 0x000000ffffff79a7 */ /* 0x020fe20008100404 */
.L_x_116:
[----:B------:R-:W-:Y:S05]  /*6800*/  BSYNC B1 ;  /* 0x0000000000017941 */ /* 0x000fea0003800000 */
.L_x_115:
[----:B-1----:R-:W-:Y:S04]  /*6810*/  SHF.R.U32.HI R0, RZ, 0x15, R64 ;  /* 0x00000015ff007819 */ /* 0x002fe80000011640 */
[----:B------:R-:W-:Y:S01]  /*6820*/  LOP3.LUT P0, RZ, R0, 0x3, R169, 0x48, !PT ;  /* 0x0000000300ff7812 */ /* 0x000fe200078048a9 */
[----:B------:R-:W-:Y:S01]  /*6830*/  @!UPT UIADD3 URZ, UPT, UPT, URZ, URZ, URZ ;  /* 0x000000fffffff290 */ /* 0x000fe2000fffe0ff */
[----:B------:R-:W-:Y:S11]  /*6840*/  @P4 BRA `(.L_x_120) ;  /* 0x0000000000084947 */ /* 0x000ff60003800000 */
[----:B------:R-:W1:Y:S02]  /*6850*/  SYNCS.PHASECHK.TRANS64.TRYWAIT P1, [R156+URZ+0x260], R5 ;  /* 0x000260059c0075a7 */ /* 0x000e6400080211ff */
[----:B-1----:R-:W-:Y:S05]  /*6860*/  @!P1 BRA `(.L_x_121) ;  /* 0x0000002400f09947 */ /* 0x002fea0003800000 */
.L_x_120:
[----:B------:R-:W-:Y:S05]  /*6870*/  @!P0 BRA `(.L_x_122) ;  /* 0x0000000000408947 */ /* 0x000fea0003800000 */
[----:B------:R-:W1:Y:S01]  /*6880*/  LDCU.64 UR8, c[0x4][0x70] ;  /* 0x01000e00ff0877ac */ /* 0x000e620008000a00 */
[----:B------:R-:W-:Y:S01]  /*6890*/  MOV R3, 0x0 ;  /* 0x0000000000037802 */ /* 0x000fe20000000f00 */
[----:B------:R-:W-:Y:S02]  /*68a0*/  HFMA2 R12, -RZ, RZ, 0, 5.9604644775390625e-08 ;  /* 0x00000001ff0c7431 */ /* 0x000fe400000001ff */
[----:B------:R-:W-:Y:S02]  /*68b0*/  IMAD.MOV.U32 R8, RZ, RZ, 0x192 ;  /* 0x00000192ff087424 */ /* 0x000fe400078e00ff */
[----:B------:R-:W-:Y:S01]  /*68c0*/  IMAD.MOV.U32 R13, RZ, RZ, RZ ;  /* 0x000000ffff0d7224 */ /* 0x000fe200078e00ff */
[----:B------:R-:W5:Y:S01]  /*68d0*/  LDCU.64 UR6, c[0x4][0x78] ;  /* 0x01000f00ff0677ac */ /* 0x000f620008000a00 */
[----:B------:R-:W2:Y:S01]  /*68e0*/  LDC.64 R2, c[0x4][R3] ;  /* 0x0100000003027b82 */ /* 0x000ea20000000a00 */
[----:B------:R-:W3:Y:S01]  /*68f0*/  LDCU.64 UR4, c[0x4][0x10] ;  /* 0x01000200ff0477ac */ /* 0x000ee20008000a00 */
[----:B-1----:R-:W-:Y:S01]  /*6900*/  MOV R5, UR9 ;  /* 0x0000000900057c02 */ /* 0x002fe20008000f00 */
[----:B------:R-:W-:Y:S01]  /*6910*/  IMAD.U32 R4, RZ, RZ, UR8 ;  /* 0x00000008ff047e24 */ /* 0x000fe2000f8e00ff */
[----:B-----5:R-:W-:Y:S01]  /*6920*/  MOV R7, UR7 ;  /* 0x0000000700077c02 */ /* 0x020fe20008000f00 */
[----:B------:R-:W-:Y:S01]  /*6930*/  IMAD.U32 R6, RZ, RZ, UR6 ;  /* 0x00000006ff067e24 */ /* 0x000fe2000f8e00ff */
[----:B---3--:R-:W-:Y:S01]  /*6940*/  MOV R11, UR5 ;  /* 0x00000005000b7c02 */ /* 0x008fe20008000f00 */
[----:B------:R-:W-:Y:S02]  /*6950*/  IMAD.U32 R10, RZ, RZ, UR4 ;  /* 0x00000004ff0a7e24 */ /* 0x000fe4000f8e00ff */
[----:B------:R-:W-:Y:S07]  /*6960*/  LEPC R20, `(.L_x_122) ;  /* 0x000000001014794e */ /* 0x000fee0000000000 */
[----:B--2-4-:R-:W-:Y:S05]  /*6970*/  CALL.ABS.NOINC R2 ;  /* 0x0000000002007343 */ /* 0x014fea0003c00000 */
.L_x_122:
[----:B------:R-:W-:Y:S01]  /*6980*/  LOP3.LUT P0, RZ, R166, 0x60, RZ, 0xc0, !PT ;  /* 0x00000060a6ff7812 */ /* 0x000fe2000780c0ff */
[----:B------:R-:W-:Y:S05]  /*6990*/  WARPSYNC.ALL ;  /* 0x0000000000007948 */ /* 0x000fea0003800000 */
[----:B------:R-:W-:Y:S01]  /*69a0*/  R2UR UR4, R64 ;  /* 0x00000000400472ca */ /* 0x000fe200000e0000 */
[----:B------:R-:W-:Y:S01]  /*69b0*/  BSSY.RECONVERGENT B0, `(.L_x_123) ;  /* 0x0000121000007945 */ /* 0x000fe20003800200 */
[-C--:B----4-:R-:W-:Y:S02]  /*69c0*/  F2FP.F16.E4M3.UNPACK_B R82, R92.reuse ;  /* 0x0000005cff52723e */ /* 0x090fe400020006ff */
[----:B------:R-:W-:Y:S02]  /*69d0*/  F2FP.F16.E4M3.UNPACK_B R109, R92.H1 ;  /* 0x0000005cff6d723e */ /* 0x000fe400030006ff */
[-C--:B------:R-:W-:Y:S01]  /*69e0*/  F2FP.F16.E4M3.UNPACK_B R107, R93.reuse ;  /* 0x0000005dff6b723e */ /* 0x080fe200020006ff */
[--C-:B------:R-:W-:Y:S01]  /*69f0*/  HADD2.F32 R80, -RZ, R82.reuse.H0_H0 ;  /* 0x20000052ff507230 */ /* 0x100fe20000004100 */
[----:B------:R-:W-:Y:S01]  /*6a00*/  F2FP.F16.E4M3.UNPACK_B R105, R93.H1 ;  /* 0x0000005dff69723e */ /* 0x000fe200030006ff */
[----:B------:R-:W-:Y:S01]  /*6a10*/  HADD2.F32 R82, -RZ, R82.H1_H1 ;  /* 0x30000052ff527230 */ /* 0x000fe20000004100 */
[-C--:B------:R-:W-:Y:S01]  /*6a20*/  F2FP.F16.E4M3.UNPACK_B R130, R84.reuse ;  /* 0x00000054ff82723e */ /* 0x080fe200020006ff */
[--C-:B------:R-:W-:Y:S01]  /*6a30*/  HADD2.F32 R83, -RZ, R109.reuse.H0_H0 ;  /* 0x2000006dff537230 */ /* 0x100fe20000004100 */
[----:B------:R-:W-:Y:S01]  /*6a40*/  F2FP.F16.E4M3.UNPACK_B R132, R84.H1 ;  /* 0x00000054ff84723e */ /* 0x000fe200030006ff */
[----:B------:R-:W3:Y:S01]  /*6a50*/  LDTM.x64 R4, tmem[UR4] ;  /* 0x00000004000479ee */ /* 0x000ee20008340000 */
[----:B------:R-:W-:Y:S01]  /*6a60*/  NOP ;  /* 0x0000000000007918 */ /* 0x000fe20000000000 */
[----:B------:R-:W-:Y:S01]  /*6a70*/  R2UR UR5, R156 ;  /* 0x000000009c0572ca */ /* 0x000fe200000e0000 */
[--C-:B------:R-:W-:Y:S01]  /*6a80*/  HADD2.F32 R129, -RZ, R130.reuse.H0_H0 ;  /* 0x20000082ff817230 */ /* 0x100fe20000004100 */
[----:B------:R-:W-:Y:S01]  /*6a90*/  F2FP.F16.E4M3.UNPACK_B R93, R94 ;  /* 0x0000005eff5d723e */ /* 0x000fe200020006ff */
[----:B------:R-:W-:Y:S01]  /*6aa0*/  HADD2.F32 R130, -RZ, R130.H1_H1 ;  /* 0x30000082ff827230 */ /* 0x000fe20000004100 */
[-C--:B------:R-:W-:Y:S01]  /*6ab0*/  F2FP.F16.E4M3.UNPACK_B R134, R85.reuse ;  /* 0x00000055ff86723e */ /* 0x080fe200020006ff */
[----:B------:R-:W-:Y:S01]  /*6ac0*/  HADD2.F32 R84, -RZ, R109.H1_H1 ;  /* 0x3000006dff547230 */ /* 0x000fe20000004100 */
[----:B------:R-:W-:Y:S01]  /*6ad0*/  F2FP.F16.E4M3.UNPACK_B R136, R85.H1 ;  /* 0x00000055ff88723e */ /* 0x000fe200030006ff */
[--C-:B------:R-:W-:Y:S01]  /*6ae0*/  HADD2.F32 R85, -RZ, R107.reuse.H0_H0 ;  /* 0x2000006bff557230 */ /* 0x100fe20000004100 */
[-C--:B------:R-:W-:Y:S01]  /*6af0*/  F2FP.F16.E4M3.UNPACK_B R138, R86.reuse ;  /* 0x00000056ff8a723e */ /* 0x080fe200020006ff */
[--C-:B------:R-:W-:Y:S01]  /*6b00*/  HADD2.F32 R133, -RZ, R134.reuse.H0_H0 ;  /* 0x20000086ff857230 */ /* 0x100fe20000004100 */
[----:B------:R-:W-:Y:S01]  /*6b10*/  F2FP.F16.E4M3.UNPACK_B R140, R86.H1 ;  /* 0x00000056ff8c723e */ /* 0x000fe200030006ff */
[----:B------:R-:W-:Y:S01]  /*6b20*/  HADD2.F32 R86, -RZ, R107.H1_H1 ;  /* 0x3000006bff567230 */ /* 0x000fe20000004100 */
[----:B------:R-:W-:Y:S01]  /*6b30*/  F2FP.F16.E4M3.UNPACK_B R142, R87 ;  /* 0x00000057ff8e723e */ /* 0x000fe200020006ff */
[----:B------:R-:W-:Y:S01]  /*6b40*/  UIADD3 UR5, UPT, UPT, UR5, 0x280, URZ ;  /* 0x0000028005057890 */ /* 0x000fe2000fffe0ff */
[----:B------:R-:W-:Y:S01]  /*6b50*/  HADD2.F32 R134, -RZ, R134.H1_H1 ;  /* 0x30000086ff867230 */ /* 0x000fe20000004100 */
[----:B------:R-:W-:Y:S01]  /*6b60*/  F2FP.F16.E4M3.UNPACK_B R114, R88 ;  /* 0x00000058ff72723e */ /* 0x000fe200020006ff */
[--C-:B------:R-:W-:Y:S01]  /*6b70*/  HADD2.F32 R137, -RZ, R138.reuse.H0_H0 ;  /* 0x2000008aff897230 */ /* 0x100fe20000004100 */
[----:B------:R-:W-:Y:S01]  /*6b80*/  UPRMT UR5, UR37, 0x654, UR5 ;  /* 0x0000065425057896 */ /* 0x000fe20008000005 */
[----:B------:R-:W-:Y:S01]  /*6b90*/  HADD2.F32 R138, -RZ, R138.H1_H1 ;  /* 0x3000008aff8a7230 */ /* 0x000fe20000004100 */
[-C--:B------:R-:W-:Y:S01]  /*6ba0*/  F2FP.F16.E4M3.UNPACK_B R118, R89.reuse ;  /* 0x00000059ff76723e */ /* 0x080fe200020006ff */
[--C-:B------:R-:W-:Y:S01]  /*6bb0*/  HADD2.F32 R113, -RZ, R114.reuse.H0_H0 ;  /* 0x20000072ff717230 */ /* 0x100fe20000004100 */
[----:B------:R-:W-:Y:S01]  /*6bc0*/  F2FP.F16.E4M3.UNPACK_B R120, R89.H1 ;  /* 0x00000059ff78723e */ /* 0x000fe200030006ff */
[C---:B---3--:R-:W-:Y:S01]  /*6bd0*/  FMUL R4, R78.reuse, R4 ;  /* 0x000000044e047220 */ /* 0x048fe20000400000 */
[C---:B------:R-:W-:Y:S01]  /*6be0*/  FMUL R5, R78.reuse, R5 ;  /* 0x000000054e057220 */ /* 0x040fe20000400000 */
[C---:B------:R-:W-:Y:S01]  /*6bf0*/  FMUL R8, R78.reuse, R8 ;  /* 0x000000084e087220 */ /* 0x040fe20000400000 */
[C---:B------:R-:W-:Y:S01]  /*6c00*/  FMUL R9, R78.reuse, R9 ;  /* 0x000000094e097220 */ /* 0x040fe20000400000 */
[----:B------:R-:W-:Y:S01]  /*6c10*/  SYNCS.ARRIVE.TRANS64.RED.A1T0 RZ, [UR5], RZ ;  /* 0x000000ffffff79a7 */ /* 0x000fe20008100405 */
[C---:B------:R-:W-:Y:S01]  /*6c20*/  FFMA R4, R81.reuse, R80, R4 ;  /* 0x0000005051047223 */ /* 0x040fe20000000004 */
[C---:B------:R-:W-:Y:S01]  /*6c30*/  FFMA R5, R81.reuse, R82, R5 ;  /* 0x0000005251057223 */ /* 0x040fe20000000005 */
[----:B------:R-:W-:Y:S02]  /*6c40*/  HADD2.F32 R89, -RZ, R93.H0_H0 ;  /* 0x2000005dff597230 */ /* 0x000fe40000004100 */
[C---:B------:R-:W-:Y:S01]  /*6c50*/  FMUL R12, R78.reuse, R12 ;  /* 0x0000000c4e0c7220 */ /* 0x040fe20000400000 */
        /* <DEDUP_REMOVED lines=11> */
[----:B------:R-:W-:Y:S02]  /*6d10*/  HADD2.F32 R114, -RZ, R114.H1_H1 ;  /* 0x30000072ff727230 */ /* 0x000fe40000004100 */
[C---:B------:R-:W-:Y:S01]  /*6d20*/  FMUL R32, R78.reuse, R36 ;  /* 0x000000244e207220 */ /* 0x040fe20000400000 */
[C---:B------:R-:W-:Y:S01]  /*6d30*/  FMUL R33, R78.reuse, R37 ;  /* 0x000000254e217220 */ /* 0x040fe20000400000 */
[--C-:B------:R-:W-:Y:S02]  /*6d40*/  HADD2.F32 R117, -RZ, R118.reuse.H0_H0 ;  /* 0x20000076ff757230 */ /* 0x100fe40000004100 */
[C---:B------:R-:W-:Y:S01]  /*6d50*/  FMUL R36, R78.reuse, R40 ;  /* 0x000000284e247220 */ /* 0x040fe20000400000 */
[----:B------:R-:W-:Y:S02]  /*6d60*/  HADD2.F32 R118, -RZ, R118.H1_H1 ;  /* 0x30000076ff767230 */ /* 0x000fe40000004100 */
        /* <DEDUP_REMOVED lines=8> */
[----:B------:R-:W-:Y:S01]  /*6df0*/  F2FP.F16.E4M3.UNPACK_B R92, R94.H1 ;  /* 0x0000005eff5c723e */ /* 0x000fe200030006ff */
[C---:B------:R-:W-:Y:S01]  /*6e00*/  FMUL R53, R78.reuse, R57 ;  /* 0x000000394e357220 */ /* 0x040fe20000400000 */
[C---:B------:R-:W-:Y:S01]  /*6e10*/  FMUL R56, R78.reuse, R60 ;  /* 0x0000003c4e387220 */ /* 0x040fe20000400000 */
[----:B------:R-:W-:Y:S01]  /*6e20*/  F2FP.F16.E4M3.UNPACK_B R141, R87.H1 ;  /* 0x00000057ff8d723e */ /* 0x000fe200030006ff */
[C---:B------:R-:W-:Y:S01]  /*6e30*/  FMUL R57, R78.reuse, R61 ;  /* 0x0000003d4e397220 */ /* 0x040fe20000400000 */
[----:B------:R-:W-:Y:S02]  /*6e40*/  HADD2.F32 R80, -RZ, R142.H1_H1 ;  /* 0x3000008eff507230 */ /* 0x000fe40000004100 */
[C---:B------:R-:W-:Y:S01]  /*6e50*/  FMUL R60, R78.reuse, R64 ;  /* 0x000000404e3c7220 */ /* 0x040fe20000400000 */
[----:B------:R-:W-:Y:S01]  /*6e60*/  F2FP.F16.E4M3.UNPACK_B R116, R88.H1 ;  /* 0x00000058ff74723e */ /* 0x000fe200030006ff */
[C---:B------:R-:W-:Y:S01]  /*6e70*/  FMUL R61, R78.reuse, R65 ;  /* 0x000000414e3d7220 */ /* 0x040fe20000400000 */
[C---:B------:R-:W-:Y:S01]  /*6e80*/  FMUL R6, R78.reuse, R6 ;  /* 0x000000064e067220 */ /* 0x040fe20000400000 */
[----:B------:R-:W-:Y:S01]  /*6e90*/  F2FP.F16.E4M3.UNPACK_B R94, R95 ;  /* 0x0000005fff5e723e */ /* 0x000fe200020006ff */
[C---:B------:R-:W-:Y:S01]  /*6ea0*/  FMUL R7, R78.reuse, R7 ;  /* 0x000000074e077220 */ /* 0x040fe20000400000 */
[--C-:B------:R-:W-:Y:S02]  /*6eb0*/  HADD2.F32 R87, -RZ, R105.reuse.H0_H0 ;  /* 0x20000069ff577230 */ /* 0x100fe40000004100 */
[C---:B------:R-:W-:Y:S01]  /*6ec0*/  FFMA R6, R81.reuse, R83, R6 ;  /* 0x0000005351067223 */ /* 0x040fe20000000006 */
[----:B------:R-:W-:Y:S01]  /*6ed0*/  F2FP.F16.E4M3.UNPACK_B R122, R90 ;  /* 0x0000005aff7a723e */ /* 0x000fe200020006ff */
[C---:B------:R-:W-:Y:S01]  /*6ee0*/  FFMA R7, R81.reuse, R84, R7 ;  /* 0x0000005451077223 */ /* 0x040fe20000000007 */
[C---:B------:R-:W-:Y:S01]  /*6ef0*/  FFMA R8, R81.reuse, R85, R8 ;  /* 0x0000005551087223 */ /* 0x040fe20000000008 */
[----:B------:R-:W-:Y:S01]  /*6f00*/  F2FP.F16.E4M3.UNPACK_B R124, R90.H1 ;  /* 0x0000005aff7c723e */ /* 0x000fe200030006ff */
[----:B------:R-:W-:Y:S02]  /*6f10*/  HADD2.F32 R88, -RZ, R105.H1_H1 ;  /* 0x30000069ff587230 */ /* 0x000fe40000004100 */
[----:B------:R-:W-:Y:S01]  /*6f20*/  FFMA R9, R81, R86, R9 ;  /* 0x0000005651097223 */ /* 0x000fe20000000009 */
[----:B------:R-:W-:Y:S01]  /*6f30*/  F2FP.SATFINITE.E4M3.F32.PACK_AB_MERGE_C R156, R7, R6, RZ ;  /* 0x00000006079c723e */ /* 0x000fe200048070ff */
[----:B------:R-:W-:Y:S02]  /*6f40*/  HADD2.F32 R90, -RZ, R93.H1_H1 ;  /* 0x3000005dff5a7230 */ /* 0x000fe40000004100 */
[C---:B------:R-:W-:Y:S01]  /*6f50*/  FMUL R10, R78.reuse, R10 ;  /* 0x0000000a4e0a7220 */ /* 0x040fe20000400000 */
[--C-:B------:R-:W-:Y:S01]  /*6f60*/  HADD2.F32 R93, -RZ, R94.reuse.H0_H0 ;  /* 0x2000005eff5d7230 */ /* 0x100fe20000004100 */
[----:B------:R-:W-:Y:S01]  /*6f70*/  F2FP.SATFINITE.E4M3.F32.PACK_AB_MERGE_C R156, R5, R4, R156 ;  /* 0x00000004059c723e */ /* 0x000fe2000480709c */
[----:B------:R-:W-:Y:S02]  /*6f80*/  HADD2.F32 R94, -RZ, R94.H1_H1 ;  /* 0x3000005eff5e7230 */ /* 0x000fe40000004100 */
[C---:B------:R-:W-:Y:S01]  /*6f90*/  FFMA R10, R81.reuse, R87, R10 ;  /* 0x00000057510a7223 */ /* 0x040fe2000000000a */
[--C-:B------:R-:W-:Y:S02]  /*6fa0*/  HADD2.F32 R121, -RZ, R122.reuse.H0_H0 ;  /* 0x2000007aff797230 */ /* 0x100fe40000004100 */
[C---:B------:R-:W-:Y:S01]  /*6fb0*/  FMUL R11, R78.reuse, R11 ;  /* 0x0000000b4e0b7220 */ /* 0x040fe20000400000 */
[----:B------:R-:W-:Y:S01]  /*6fc0*/  F2FP.F16.E4M3.UNPACK_B R126, R91 ;  /* 0x0000005bff7e723e */ /* 0x000fe200020006ff */
[----:B------:R-:W-:Y:S01]  /*6fd0*/  HADD2.F32 R122, -RZ, R122.H1_H1 ;  /* 0x3000007aff7a7230 */ /* 0x000fe20000004100 */
[----:B------:R-:W-:Y:S01]  /*6fe0*/  F2FP.F16.E4M3.UNPACK_B R103, R95.H1 ;  /* 0x0000005fff67723e */ /* 0x000fe200030006ff */
[C---:B------:R-:W-:Y:S01]  /*6ff0*/  FFMA R11, R81.reuse, R88, R11 ;  /* 0x00000058510b7223 */ /* 0x040fe2000000000b */
[----:B------:R-:W-:Y:S01]  /*7000*/  F2FP.F16.E4M3.UNPACK_B R128, R91.H1 ;  /* 0x0000005bff80723e */ /* 0x000fe200030006ff */
[----:B------:R-:W-:Y:S02]  /*7010*/  HADD2.F32 R91, -RZ, R92.H0_H0 ;  /* 0x2000005cff5b7230 */ /* 0x000fe40000004100 */
[C---:B------:R-:W-:Y:S01]  /*7020*/  FFMA R12, R81.reuse, R89, R12 ;  /* 0x00000059510c7223 */ /* 0x040fe2000000000c */
[----:B------:R-:W-:Y:S01]  /*7030*/  FFMA R13, R81, R90, R13 ;  /* 0x0000005a510d7223 */ /* 0x000fe2000000000d */
[----:B------:R-:W-:Y:S01]  /*7040*/  F2FP.SATFINITE.E4M3.F32.PACK_AB_MERGE_C R157, R11, R10, RZ ;  /* 0x0000000a0b9d723e */ /* 0x000fe200048070ff */
[--C-:B------:R-:W-:Y:S01]  /*7050*/  HADD2.F32 R125, -RZ, R126.reuse.H0_H0 ;  /* 0x2000007eff7d7230 */ /* 0x100fe20000004100 */
[----:B------:R-:W-:Y:S01]  /*7060*/  F2FP.F16.E4M3.UNPACK_B R101, R96 ;  /* 0x00000060ff65723e */ /* 0x000fe200020006ff */
[----:B------:R-:W-:Y:S01]  /*7070*/  HADD2.F32 R126, -RZ, R126.H1_H1 ;  /* 0x3000007eff7e7230 */ /* 0x000fe20000004100 */
[----:B------:R-:W-:Y:S01]  /*7080*/  F2FP.SATFINITE.E4M3.F32.PACK_AB_MERGE_C R157, R9, R8, R157 ;  /* 0x00000008099d723e */ /* 0x000fe2000480709d */
[----:B------:R-:W-:Y:S02]  /*7090*/  HADD2.F32 R83, -RZ, R142.H0_H0 ;  /* 0x2000008eff537230 */ /* 0x000fe40000004100 */
[C---:B------:R-:W-:Y:S01]  /*70a0*/  FMUL R14, R78.reuse, R14 ;  /* 0x0000000e4e0e7220 */ /* 0x040fe20000400000 */
[----:B------:R-:W-:Y:S02]  /*70b0*/  HADD2.F32 R92, -RZ, R92.H1_H1 ;  /* 0x3000005cff5c7230 */ /* 0x000fe40000004100 */
[C---:B------:R-:W-:Y:S01]  /*70c0*/  FMUL R15, R78.reuse, R15 ;  /* 0x0000000f4e0f7220 */ /* 0x040fe20000400000 */
[----:B------:R-:W-:Y:S01]  /*70d0*/  F2FP.F16.E4M3.UNPACK_B R100, R96.H1 ;  /* 0x00000060ff64723e */ /* 0x000fe200030006ff */
[--C-:B------:R-:W-:Y:S02]  /*70e0*/  HADD2.F32 R95, -RZ, R103.reuse.H0_H0 ;  /* 0x20000067ff5f7230 */ /* 0x100fe40000004100 */
[C---:B------:R-:W-:Y:S01]  /*70f0*/  FFMA R14, R81.reuse, R91, R14 ;  /* 0x0000005b510e7223 */ /* 0x040fe2000000000e */
[C---:B------:R-:W-:Y:S01]  /*7100*/  FFMA R15, R81.reuse, R92, R15 ;  /* 0x0000005c510f7223 */ /* 0x040fe2000000000f */
[C---:B------:R-:W-:Y:S01]  /*7110*/  FFMA R16, R81.reuse, R93, R16 ;  /* 0x0000005d51107223 */ /* 0x040fe20000000010 */
[----:B------:R-:W-:Y:S01]  /*7120*/  FFMA R17, R81, R94, R17 ;  /* 0x0000005e51117223 */ /* 0x000fe20000000011 */
[-C--:B------:R-:W-:Y:S01]  /*7130*/  F2FP.F16.E4M3.UNPACK_B R102, R97.reuse ;  /* 0x00000061ff66723e */ /* 0x080fe200020006ff */
[----:B------:R-:W-:Y:S01]  /*7140*/  HADD2.F32 R96, -RZ, R103.H1_H1 ;  /* 0x30000067ff607230 */ /* 0x000fe20000004100 */
[----:B------:R-:W-:Y:S01]  /*7150*/  F2FP.SATFINITE.E4M3.F32.PACK_AB_MERGE_C R158, R15, R14, RZ ;  /* 0x0000000e0f9e723e */ /* 0x000fe200048070ff */
[C---:B------:R-:W-:Y:S01]  /*7160*/  FMUL R18, R78.reuse, R18 ;  /* 0x000000124e127220 */ /* 0x040fe20000400000 */
[----:B------:R-:W-:Y:S01]  /*7170*/  F2FP.F16.E4M3.UNPACK_B R104, R97.H1 ;  /* 0x00000061ff68723e */ /* 0x000fe200030006ff */
[--C-:B------:R-:W-:Y:S01]  /*7180*/  HADD2.F32 R97, -RZ, R101.reuse.H0_H0 ;  /* 0x20000065ff617230 */ /* 0x100fe20000004100 */
[----:B------:R-:W-:Y:S01]  /*7190*/  F2FP.SATFINITE.E4M3.F32.PACK_AB_MERGE_C R158, R13, R12, R158 ;  /* 0x0000000c0d9e723e */ /* 0x000fe2000480709e */
[C---:B------:R-:W-:Y:S01]  /*71a0*/  FFMA R18, R81.reuse, R95, R18 ;  /* 0x0000005f51127223 */ /* 0x040fe20000000012 */
[----:B------:R-:W-:Y:S01]  /*71b0*/  F2FP.F16.E4M3.UNPACK_B R110, R99 ;  /* 0x00000063ff6e723e */ /* 0x000fe200020006ff */
[C---:B------:R-:W-:Y:S01]  /*71c0*/  FMUL R19, R78.reuse, R19 ;  /* 0x000000134e137220 */ /* 0x040fe20000400000 */
[----:B------:R-:W-:Y:S01]  /*71d0*/  F2FP.F16.E4M3.UNPACK_B R112, R99.H1 ;  /* 0x00000063ff70723e */ /* 0x000fe200030006ff */
[----:B------:R-:W-:Y:S01]  /*71e0*/  HADD2.F32 R99, -RZ, R101.H1_H1 ;  /* 0x30000065ff637230 */ /* 0x000fe20000004100 */
[-C--:B------:R-:W-:Y:S01]  /*71f0*/  F2FP.F16.E4M3.UNPACK_B R106, R98.reuse ;  /* 0x00000062ff6a723e */ /* 0x080fe200020006ff */
[----:B------:R-:W-:Y:S01]  /*7200*/  HADD2.F32 R101, -RZ, R102.H0_H0 ;  /* 0x20000066ff657230 */ /* 0x000fe20000004100 */
[----:B------:R-:W-:Y:S01]  /*7210*/  F2FP.F16.E4M3.UNPACK_B R108, R98.H1 ;  /* 0x00000062ff6c723e */ /* 0x000fe200030006ff */
[----:B------:R-:W-:Y:S02]  /*7220*/  HADD2.F32 R98, -RZ, R100.H0_H0 ;  /* 0x20000064ff627230 */ /* 0x000fe40000004100 */
[C---:B------:R-:W-:Y:S01]  /*7230*/  FFMA R19, R81.reuse, R96, R19 ;  /* 0x0000006051137223 */ /* 0x040fe20000000013 */
[C---:B------:R-:W-:Y:S01]  /*7240*/  FFMA R0, R81.reuse, R97, R0 ;  /* 0x0000006151007223 */ /* 0x040fe20000000000 */
[----:B------:R-:W-:Y:S01]  /*7250*/  FFMA R2, R81, R99, R2 ;  /* 0x0000006351027223 */ /* 0x000fe20000000002 */
[----:B------:R-:W-:Y:S02]  /*7260*/  HADD2.F32 R102, -RZ, R102.H1_H1 ;  /* 0x30000066ff667230 */ /* 0x000fe40000004100 */
[C---:B------:R-:W-:Y:S01]  /*7270*/  FMUL R3, R78.reuse, R22 ;  /* 0x000000164e037220 */ /* 0x040fe20000400000 */
[----:B------:R-:W-:Y:S01]  /*7280*/  HADD2.F32 R100, -RZ, R100.H1_H1 ;  /* 0x30000064ff647230 */ /* 0x000fe20000004100 */
[----:B------:R-:W-:Y:S01]  /*7290*/  F2FP.SATFINITE.E4M3.F32.PACK_AB_MERGE_C R159, R19, R18, RZ ;  /* 0x00000012139f723e */ /* 0x000fe200048070ff */
[--C-:B------:R-:W-:Y:S02]  /*72a0*/  HADD2.F32 R105, -RZ, R106.reuse.H0_H0 ;  /* 0x2000006aff697230 */ /* 0x100fe40000004100 */
[----:B------:R-:W-:Y:S01]  /*72b0*/  FFMA R3, R81, R98, R3 ;  /* 0x0000006251037223 */ /* 0x000fe20000000003 */
[----:B------:R-:W-:Y:S01]  /*72c0*/  HADD2.F32 R106, -RZ, R106.H1_H1 ;  /* 0x3000006aff6a7230 */ /* 0x000fe20000004100 */
[----:B------:R-:W-:Y:S01]  /*72d0*/  F2FP.SATFINITE.E4M3.F32.PACK_AB_MERGE_C R159, R17, R16, R159 ;  /* 0x00000010119f723e */ /* 0x000fe2000480709f */
[----:B------:R-:W-:Y:S02]  /*72e0*/  HADD2.F32 R109, -RZ, R110.H0_H0 ;  /* 0x2000006eff6d7230 */ /* 0x000fe40000004100 */
[C---:B------:R-:W-:Y:S01]  /*72f0*/  FMUL R23, R78.reuse, R23 ;  /* 0x000000174e177220 */ /* 0x040fe20000400000 */
[--C-:B------:R-:W-:Y:S02]  /*7300*/  HADD2.F32 R103, -RZ, R104.reuse.H0_H0 ;  /* 0x20000068ff677230 */ /* 0x100fe40000004100 */
[C---:B------:R-:W-:Y:S01]  /*7310*/  FMUL R22, R78.reuse, R26 ;  /* 0x0000001a4e167220 */ /* 0x040fe20000400000 */
[----:B------:R-:W-:Y:S01]  /*7320*/  HADD2.F32 R104, -RZ, R104.H1_H1 ;  /* 0x30000068ff687230 */ /* 0x000fe20000004100 */
[----:B------:R1:W-:Y:S01]  /*7330*/  STS.128 [R168+UR43+0x2400], R156 ;  /* 0x0024009ca8007988 */ /* 0x0003e20008000c2b */
[C---:B------:R-:W-:Y:S01]  /*7340*/  FFMA R23, R81.reuse, R100, R23 ;  /* 0x0000006451177223 */ /* 0x040fe20000000017 */
[C---:B------:R-:W-:Y:S01]  /*7350*/  FFMA R20, R81.reuse, R101, R20 ;  /* 0x0000006551147223 */ /* 0x040fe20000000014 */
[C---:B------:R-:W-:Y:S01]  /*7360*/  FFMA R21, R81.reuse, R102, R21 ;  /* 0x0000006651157223 */ /* 0x040fe20000000015 */
[----:B------:R-:W-:Y:S01]  /*7370*/  FFMA R22, R81, R103, R22 ;  /* 0x0000006751167223 */ /* 0x000fe20000000016 */
[----:B------:R-:W-:Y:S01]  /*7380*/  HADD2.F32 R110, -RZ, R110.H1_H1 ;  /* 0x3000006eff6e7230 */ /* 0x000fe20000004100 */
[----:B------:R-:W-:Y:S01]  /*7390*/  F2FP.SATFINITE.E4M3.F32.PACK_AB_MERGE_C R161, R23, R3, RZ ;  /* 0x0000000317a1723e */ /* 0x000fe200048070ff */
[C---:B------:R-:W-:Y:S01]  /*73a0*/  FMUL R27, R78.reuse, R27 ;  /* 0x0000001b4e1b7220 */ /* 0x040fe20000400000 */
[--C-:B------:R-:W-:Y:S02]  /*73b0*/  HADD2.F32 R107, -RZ, R108.reuse.H0_H0 ;  /* 0x2000006cff6b7230 */ /* 0x100fe40000004100 */
[----:B------:R-:W-:Y:S01]  /*73c0*/  FMUL R26, R78, R30 ;  /* 0x0000001e4e1a7220 */ /* 0x000fe20000400000 */
[----:B------:R-:W-:Y:S01]  /*73d0*/  HADD2.F32 R108, -RZ, R108.H1_H1 ;  /* 0x3000006cff6c7230 */ /* 0x000fe20000004100 */
[----:B------:R-:W-:Y:S01]  /*73e0*/  F2FP.SATFINITE.E4M3.F32.PACK_AB_MERGE_C R160, R2, R0, R161 ;  /* 0x0000000002a0723e */ /* 0x000fe200048070a1 */
[C---:B------:R-:W-:Y:S01]  /*73f0*/  FFMA R27, R81.reuse, R104, R27 ;  /* 0x00000068511b7223 */ /* 0x040fe2000000001b */
[C---:B------:R-:W-:Y:S01]  /*7400*/  FFMA R24, R81.reuse, R105, R24 ;  /* 0x0000006951187223 */ /* 0x040fe20000000018 */
[C---:B------:R-:W-:Y:S01]  /*7410*/  FFMA R25, R81.reuse, R106, R25 ;  /* 0x0000006a51197223 */ /* 0x040fe20000000019 */
[----:B------:R-:W-:Y:S01]  /*7420*/  FFMA R26, R81, R107, R26 ;  /* 0x0000006b511a7223 */ /* 0x000fe2000000001a */
[C---:B------:R-:W-:Y:S01]  /*7430*/  FMUL R31, R78.reuse, R31 ;  /* 0x0000001f4e1f7220 */ /* 0x040fe20000400000 */
[--C-:B------:R-:W-:Y:S01]  /*7440*/  HADD2.F32 R111, -RZ, R112.reuse.H0_H0 ;  /* 0x20000070ff6f7230 */ /* 0x100fe20000004100 */
[----:B------:R-:W-:Y:S01]  /*7450*/  F2FP.SATFINITE.E4M3.F32.PACK_AB_MERGE_C R162, R27, R22, RZ ;  /* 0x000000161ba2723e */ /* 0x000fe200048070ff */
[----:B------:R-:W-:Y:S02]  /*7460*/  HADD2.F32 R112, -RZ, R112.H1_H1 ;  /* 0x30000070ff707230 */ /* 0x000fe40000004100 */
[C---:B------:R-:W-:Y:S01]  /*7470*/  FFMA R31, R81.reuse, R108, R31 ;  /* 0x0000006c511f7223 */ /* 0x040fe2000000001f */
[----:B------:R-:W-:Y:S01]  /*7480*/  FFMA R28, R81, R109, R28 ;  /* 0x0000006d511c7223 */ /* 0x000fe2000000001c */
[----:B------:R-:W-:Y:S01]  /*7490*/  F2FP.SATFINITE.E4M3.F32.PACK_AB_MERGE_C R161, R21, R20, R162 ;  /* 0x0000001415a1723e */ /* 0x000fe200048070a2 */
[----:B------:R-:W-:Y:S01]  /*74a0*/  FFMA R29, R81, R110, R29 ;  /* 0x0000006e511d7223 */ /* 0x000fe2000000001d */
[C---:B------:R-:W-:Y:S01]  /*74b0*/  FMUL R30, R78.reuse, R34 ;  /* 0x000000224e1e7220 */ /* 0x040fe20000400000 */
[----:B------:R-:W-:Y:S01]  /*74c0*/  F2FP.SATFINITE.E4M3.F32.PACK_AB_MERGE_C R163, R31, R26, RZ ;  /* 0x0000001a1fa3723e */ /* 0x000fe200048070ff */
[C---:B------:R-:W-:Y:S01]  /*74d0*/  FMUL R35, R78.reuse, R35 ;  /* 0x000000234e237220 */ /* 0x040fe20000400000 */
[--C-:B------:R-:W-:Y:S02]  /*74e0*/  HADD2.F32 R115, -RZ, R116.reuse.H0_H0 ;  /* 0x20000074ff737230 */ /* 0x100fe40000004100 */
[----:B------:R-:W-:Y:S01]  /*74f0*/  FFMA R30, R81, R111, R30 ;  /* 0x0000006f511e7223 */ /* 0x000fe2000000001e */
[----:B------:R-:W-:Y:S01]  /*7500*/  F2FP.SATFINITE.E4M3.F32.PACK_AB_MERGE_C R162, R25, R24, R163 ;  /* 0x0000001819a2723e */ /* 0x000fe200048070a3 */
[C---:B------:R-:W-:Y:S01]  /*7510*/  FFMA R35, R81.reuse, R112, R35 ;  /* 0x0000007051237223 */ /* 0x040fe20000000023 */
[C---:B------:R-:W-:Y:S01]  /*7520*/  FFMA R32, R81.reuse, R113, R32 ;  /* 0x0000007151207223 */ /* 0x040fe20000000020 */
[----:B------:R-:W-:Y:S01]  /*7530*/  FFMA R33, R81, R114, R33 ;  /* 0x0000007251217223 */ /* 0x000fe20000000021 */
[----:B------:R-:W-:Y:S02]  /*7540*/  HADD2.F32 R116, -RZ, R116.H1_H1 ;  /* 0x30000074ff747230 */ /* 0x000fe40000004100 */
        /* <DEDUP_REMOVED lines=9> */
[----:B------:R-:W-:Y:S01]  /*75e0*/  HADD2.F32 R120, -RZ, R120.H1_H1 ;  /* 0x30000078ff787230 */ /* 0x000fe20000004100 */
[----:B------:R1:W-:Y:S01]  /*75f0*/  STS.128 [R178+0x2010], R160 ;  /* 0x002010a0b2007388 */ /* 0x0003e20000000c00 */
[----:B------:R-:W-:Y:S01]  /*7600*/  F2FP.SATFINITE.E4M3.F32.PACK_AB_MERGE_C R184, R39, R34, RZ ;  /* 0x0000002227b8723e */ /* 0x000fe200048070ff */
[C---:B------:R-:W-:Y:S01]  /*7610*/  FMUL R38, R78.reuse, R42 ;  /* 0x0000002a4e267220 */ /* 0x040fe20000400000 */
[C---:B------:R-:W-:Y:S01]  /*7620*/  FMUL R43, R78.reuse, R43 ;  /* 0x0000002b4e2b7220 */ /* 0x040fe20000400000 */
[--C-:B------:R-:W-:Y:S01]  /*7630*/  HADD2.F32 R123, -RZ, R124.reuse.H0_H0 ;  /* 0x2000007cff7b7230 */ /* 0x100fe20000004100 */
[----:B------:R-:W-:Y:S01]  /*7640*/  F2FP.SATFINITE.E4M3.F32.PACK_AB_MERGE_C R184, R33, R32, R184 ;  /* 0x0000002021b8723e */ /* 0x000fe200048070b8 */
[C---:B------:R-:W-:Y:S01]  /*7650*/  FFMA R38, R81.reuse, R119, R38 ;  /* 0x0000007751267223 */ /* 0x040fe20000000026 */
        /* <DEDUP_REMOVED lines=12> */
[C---:B------:R-:W-:Y:S01]  /*7720*/  FFMA R45, R81.reuse, R126, R45 ;  /* 0x0000007e512d7223 */ /* 0x040fe2000000002d */
[----:B------:R-:W-:Y:S02]  /*7730*/  HADD2.F32 R128, -RZ, R128.H1_H1 ;  /* 0x30000080ff807230 */ /* 0x000fe40000004100 */
[C---:B------:R-:W-:Y:S01]  /*7740*/  FMUL R46, R78.reuse, R50 ;  /* 0x000000324e2e7220 */ /* 0x040fe20000400000 */
[C---:B------:R-:W-:Y:S01]  /*7750*/  FMUL R51, R78.reuse, R51 ;  /* 0x000000334e337220 */ /* 0x040fe20000400000 */
[--C-:B------:R-:W-:Y:S02]  /*7760*/  HADD2.F32 R131, -RZ, R132.reuse.H0_H0 ;  /* 0x20000084ff837230 */ /* 0x100fe40000004100 */
[C---:B------:R-:W-:Y:S01]  /*7770*/  FMUL R50, R78.reuse, R54 ;  /* 0x000000364e327220 */ /* 0x040fe20000400000 */
[C---:B------:R-:W-:Y:S01]  /*7780*/  FFMA R46, R81.reuse, R127, R46 ;  /* 0x0000007f512e7223 */ /* 0x040fe2000000002e */
[----:B------:R-:W-:Y:S02]  /*7790*/  HADD2.F32 R132, -RZ, R132.H1_H1 ;  /* 0x30000084ff847230 */ /* 0x000fe40000004100 */
[C---:B------:R-:W-:Y:S01]  /*77a0*/  FFMA R51, R81.reuse, R128, R51 ;  /* 0x0000008051337223 */ /* 0x040fe20000000033 */
[C---:B------:R-:W-:Y:S01]  /*77b0*/  FMUL R55, R78.reuse, R55 ;  /* 0x000000374e377220 */ /* 0x040fe20000400000 */
[C---:B------:R-:W-:Y:S01]  /*77c0*/  FFMA R48, R81.reuse, R129, R48 ;  /* 0x0000008151307223 */ /* 0x040fe20000000030 */
[C---:B------:R-:W-:Y:S01]  /*77d0*/  FFMA R49, R81.reuse, R130, R49 ;  /* 0x0000008251317223 */ /* 0x040fe20000000031 */
[--C-:B------:R-:W-:Y:S02]  /*77e0*/  HADD2.F32 R135, -RZ, R136.reuse.H0_H0 ;  /* 0x20000088ff877230 */ /* 0x100fe40000004100 */
[C---:B------:R-:W-:Y:S01]  /*77f0*/  FFMA R50, R81.reuse, R131, R50 ;  /* 0x0000008351327223 */ /* 0x040fe20000000032 */
[----:B------:R-:W-:Y:S02]  /*7800*/  HADD2.F32 R136, -RZ, R136.H1_H1 ;  /* 0x30000088ff887230 */ /* 0x000fe40000004100 */
[C---:B------:R-:W-:Y:S01]  /*7810*/  FMUL R54, R78.reuse, R58 ;  /* 0x0000003a4e367220 */ /* 0x040fe20000400000 */
        /* <DEDUP_REMOVED lines=16> */
[----:B------:R-:W-:Y:S01]  /*7920*/  FFMA R63, R81, R140, R63 ;  /* 0x0000008c513f7223 */ /* 0x000fe2000000003f */
[----:B------:R-:W-:Y:S01]  /*7930*/  FMUL R67, R78, R67 ;  /* 0x000000434e437220 */ /* 0x000fe20000400000 */
[----:B------:R-:W-:Y:S01]  /*7940*/  F2FP.SATFINITE.E4M3.F32.PACK_AB_MERGE_C R186, R47, R42, RZ ;  /* 0x0000002a2fba723e */ /* 0x000fe200048070ff */
[----:B------:R-:W-:Y:S01]  /*7950*/  FFMA R60, R81, R83, R60 ;  /* 0x00000053513c7223 */ /* 0x000fe2000000003c */
[----:B------:R-:W-:Y:S01]  /*7960*/  F2FP.SATFINITE.E4M3.F32.PACK_AB_MERGE_C R187, R51, R46, RZ ;  /* 0x0000002e33bb723e */ /* 0x000fe200048070ff */
[C---:B------:R-:W-:Y:S01]  /*7970*/  FFMA R61, R81.reuse, R80, R61 ;  /* 0x00000050513d7223 */ /* 0x040fe2000000003d */
[C---:B------:R-:W-:Y:S01]  /*7980*/  FFMA R62, R81.reuse, R85, R62 ;  /* 0x00000055513e7223 */ /* 0x040fe2000000003e */
[----:B------:R-:W-:Y:S01]  /*7990*/  FFMA R67, R81, R82, R67 ;  /* 0x0000005251437223 */ /* 0x000fe20000000043 */
[----:B------:R-:W-:Y:S02]  /*79a0*/  F2FP.SATFINITE.E4M3.F32.PACK_AB_MERGE_C R186, R41, R40, R186 ;  /* 0x0000002829ba723e */ /* 0x000fe400048070ba */
[----:B------:R-:W-:Y:S02]  /*79b0*/  F2FP.SATFINITE.E4M3.F32.PACK_AB_MERGE_C R187, R45, R44, R187 ;  /* 0x0000002c2dbb723e */ /* 0x000fe400048070bb */
[----:B------:R-:W-:Y:S02]  /*79c0*/  F2FP.SATFINITE.E4M3.F32.PACK_AB_MERGE_C R188, R55, R50, RZ ;  /* 0x0000003237bc723e */ /* 0x000fe400048070ff */
[----:B------:R-:W-:Y:S01]  /*79d0*/  F2FP.SATFINITE.E4M3.F32.PACK_AB_MERGE_C R189, R59, R54, RZ ;  /* 0x000000363bbd723e */ /* 0x000fe200048070ff */
[----:B------:R1:W-:Y:S01]  /*79e0*/  STS.128 [R177+0x2020], R184 ;  /* 0x002020b8b1007388 */ /* 0x0003e20000000c00 */
[----:B------:R-:W-:Y:S02]  /*79f0*/  F2FP.SATFINITE.E4M3.F32.PACK_AB_MERGE_C R190, R63, R58, RZ ;  /* 0x0000003a3fbe723e */ /* 0x000fe400048070ff */
[----:B------:R-:W-:Y:S02]  /*7a00*/  F2FP.SATFINITE.E4M3.F32.PACK_AB_MERGE_C R182, R67, R62, RZ ;  /* 0x0000003e43b6723e */ /* 0x000fe400048070ff */
[----:B------:R-:W-:Y:S02]  /*7a10*/  F2FP.SATFINITE.E4M3.F32.PACK_AB_MERGE_C R188, R49, R48, R188 ;  /* 0x0000003031bc723e */ /* 0x000fe400048070bc */
[----:B------:R-:W-:Y:S02]  /*7a20*/  F2FP.SATFINITE.E4M3.F32.PACK_AB_MERGE_C R189, R53, R52, R189 ;  /* 0x0000003435bd723e */ /* 0x000fe400048070bd */
[----:B------:R-:W-:Y:S02]  /*7a30*/  F2FP.SATFINITE.E4M3.F32.PACK_AB_MERGE_C R190, R57, R56, R190 ;  /* 0x0000003839be723e */ /* 0x000fe400048070be */
[----:B------:R-:W-:Y:S02]  /*7a40*/  F2FP.SATFINITE.E4M3.F32.PACK_AB_MERGE_C R191, R61, R60, R182 ;  /* 0x0000003c3dbf723e */ /* 0x000fe400048070b6 */
[----:B------:R-:W-:Y:S03]  /*7a50*/  IADD3 R76, PT, PT, R76, 0x1, RZ ;  /* 0x000000014c4c7810 */ /* 0x000fe60007ffe0ff */
[----:B------:R1:W-:Y:S01]  /*7a60*/  STS.128 [R176+0x2030], R188 ;  /* 0x002030bcb0007388 */ /* 0x0003e20000000c00 */
[----:B------:R-:W-:Y:S01]  /*7a70*/  @!PT LDS RZ, [RZ] ;  /* 0x00000000fffff984 */ /* 0x000fe20000000800 */
[----:B------:R-:W-:Y:S01]  /*7a80*/  @!PT LDS RZ, [RZ] ;  /* 0x00000000fffff984 */ /* 0x000fe20000000800 */
[----:B------:R-:W-:Y:S01]  /*7a90*/  @!PT LDS RZ, [RZ] ;  /* 0x00000000fffff984 */ /* 0x000fe20000000800 */
[----:B------:R-:W-:Y:S01]  /*7aa0*/  @!PT LDS RZ, [RZ] ;  /* 0x00000000fffff984 */ /* 0x000fe20000000800 */
[----:B------:R3:W-:Y:S07]  /*7ab0*/  MEMBAR.ALL.CTA ;  /* 0x0000000000007992 */ /* 0x0007ee0000008000 */
[----:B---3--:R-:W3:Y:S02]  /*7ac0*/  FENCE.VIEW.ASYNC.S ;  /* 0x00000000000073c6 */ /* 0x008ee40000000000 */
[----:B---3--:R-:W-:Y:S06]  /*7ad0*/  BAR.SYNC.DEFER_BLOCKING 0x1, 0x80 ;  /* 0x0042000000007b1d */ /* 0x008fec0000010000 */
[----:B------:R-:W-:Y:S05]  /*7ae0*/  @P0 BRA `(.L_x_124) ;  /* 0x0000000000340947 */ /* 0x000fea0003800000 */
[----:B------:R-:W-:Y:S01]  /*7af0*/  UIADD3 UR12, UPT, UPT, UR43, 0x2400, URZ ;  /* 0x000024002b0c7890 */ /* 0x000fe2000fffe0ff */
[----:B------:R-:W-:Y:S01]  /*7b00*/  R2UR UR9, R155 ;  /* 0x000000009b0972ca */ /* 0x000fe200000e0000 */
[----:B------:R-:W-:Y:S01]  /*7b10*/  UIADD3 UR10, UP0, UPT, UR46, 0x680, URZ ;  /* 0x000006802e0a7890 */ /* 0x000fe2000ff1e0ff */
[----:B------:R-:W-:Y:S01]  /*7b20*/  R2UR UR8, R165 ;  /* 0x00000000a50872ca */ /* 0x000fe200000e0000 */
[----:B------:R-:W-:Y:S02]  /*7b30*/  UMOV UR7, UR36 ;  /* 0x0000002400077c82 */ /* 0x000fe40008000000 */
[----:B------:R-:W-:Y:S01]  /*7b40*/  IMAD.U32 R179, RZ, RZ, UR12 ;  /* 0x0000000cffb37e24 */ /* 0x000fe2000f8e00ff */
[----:B------:R-:W-:Y:S04]  /*7b50*/  UIADD3.X UR11, UPT, UPT, URZ, UR47, URZ, UP0, !UPT ;  /* 0x0000002fff0b7290 */ /* 0x000fe800087fe4ff */
[----:B------:R-:W-:Y:S03]  /*7b60*/  R2UR UR4, R179 ;  /* 0x00000000b30472ca */ /* 0x000fe600000e0000 */
[----:B------:R-:W-:Y:S02]  /*7b70*/  USHF.L.U32 UR5, UR9, 0x6, URZ ;  /* 0x0000000609057899 */ /* 0x000fe400080006ff */
[----:B------:R-:W-:Y:S09]  /*7b80*/  USHF.L.U32 UR6, UR8, 0x7, URZ ;  /* 0x0000000708067899 */ /* 0x000ff200080006ff */
[----:B------:R3:W-:Y:S01]  /*7b90*/  UTMASTG.3D [UR4], [UR10] ;  /* 0x000000040a0073b5 */ /* 0x0007e20008010000 */
[----:B------:R0:W-:Y:S01]  /*7ba0*/  UTMACMDFLUSH ;  /* 0x00000000000079b7 */ /* 0x0001e20000000000 */
[----:B---3--:R-:W-:Y:S04]  /*7bb0*/  DEPBAR.LE SB0, 0x0 ;  /* 0x000080000000791a */ /* 0x008fe80000000000 */
.L_x_124:
[----:B------:R-:W-:Y:S05]  /*7bc0*/  BSYNC.RECONVERGENT B0 ;  /* 0x0000000000007941 */ /* 0x000fea0003800200 */
.L_x_123:
[----:B------:R-:W-:Y:S01]  /*7bd0*/  BAR.SYNC.DEFER_BLOCKING 0x1, 0x80 ;  /* 0x0042000000007b1d */ /* 0x000fe20000010000 */
[----:B------:R-:W-:Y:S01]  /*7be0*/  ISETP.NE.AND P2, PT, R180, RZ, PT ;  /* 0x000000ffb400720c */ /* 0x000fe20003f45270 */
[----:B------:R-:W-:Y:S01]  /*7bf0*/  IMAD.IADD R155, R75, 0x1, R143 ;  /* 0x000000014b9b7824 */ /* 0x000fe200078e028f */
[----:B------:R-:W-:Y:S01]  /*7c00*/  ISETP.NE.AND P0, PT, R181, 0x2, PT ;  /* 0x00000002b500780c */ /* 0x000fe20003f05270 */
[----:B------:R-:W-:Y:S01]  /*7c10*/  IMAD.IADD R165, R77, 0x1, R154 ;  /* 0x000000014da57824 */ /* 0x000fe200078e029a */
[----:B------:R-:W-:Y:S02]  /*7c20*/  ISETP.NE.AND P1, PT, R76, 0x4, PT ;  /* 0x000000044c00780c */ /* 0x000fe40003f25270 */
[----:B------:R-:W-:Y:S02]  /*7c30*/  SEL R3, RZ, 0x1, P0 ;  /* 0x00000001ff037807 */ /* 0x000fe40000000000 */
[----:B------:R-:W-:Y:S02]  /*7c40*/  SEL R0, RZ, 0x1, P1 ;  /* 0x00000001ff007807 */ /* 0x000fe40000800000 */
[----:B------:R-:W-:Y:S02]  /*7c50*/  LOP3.LUT R174, R174, R3, RZ, 0x3c, !PT ;  /* 0x00000003aeae7212 */ /* 0x000fe400078e3cff */
[----:B------:R-:W-:Y:S02]  /*7c60*/  LOP3.LUT R175, R175, R0, RZ, 0x3c, !PT ;  /* 0x00000000afaf7212 */ /* 0x000fe400078e3cff */
[----:B------:R-:W-:Y:S02]  /*7c70*/  @P2 R2UR UR36, R171 ;  /* 0x00000000ab2422ca */ /* 0x000fe400000e0000 */
[----:B------:R-:W-:Y:S02]  /*7c80*/  SEL R181, R181, RZ, P0 ;  /* 0x000000ffb5b57207 */ /* 0x000fe40000000000 */
[----:B------:R-:W-:Y:S01]  /*7c90*/  SEL R76, R76, RZ, P1 ;  /* 0x000000ff4c4c7207 */ /* 0x000fe20000800000 */
[----:B------:R-:W-:Y:S10]  /*7ca0*/  @P2 BRA `(.L_x_125) ;  /* 0xffffffdc00702947 */ /* 0x000ff4000383ffff */
[----:B------:R-:W-:Y:S05]  /*7cb0*/  EXIT ;  /* 0x000000000000794d */ /* 0x000fea0003800000 */
.L_x_20:
[----:B--2---:R2:W1:Y:S02]  /*7cc0*/  SYNCS.PHASECHK.TRANS64.TRYWAIT P0, [R3+URZ+0x2b0], R2 ;  /* 0x0002b002030075a7 */ /* 0x00446400080011ff */
[----:B-1----:R-:W-:Y:S05]  /*7cd0*/  @!P0 NANOSLEEP.SYNCS 0x989680 ;  /* 0x009896800000895d */ /* 0x002fea0003900000 */
[----:B------:R-:W1:Y:S02]  /*7ce0*/  @!P0 SYNCS.PHASECHK.TRANS64 P0, [R3+URZ+0x2b0], R2 ;  /* 0x0002b002030085a7 */ /* 0x000e6400080010ff */
[----:B-1----:R-:W-:Y:S05]  /*7cf0*/  @!P0 BRA `(.L_x_20) ;  /* 0xfffffffc00f08947 */ /* 0x002fea000383ffff */
[----:B------:R-:W-:Y:S05]  /*7d00*/  BRA `(.L_x_126) ;  /* 0xffffff9c00187947 */ /* 0x000fea000383ffff */
.L_x_23:
[----:B-1----:R-:W-:-:S07]  /*7d10*/  MOV R2, UR33 ;  /* 0x0000002100027c02 */ /* 0x002fce0008000f00 */
.L_x_127:
[----:B-1----:R1:W2:Y:S02]  /*7d20*/  SYNCS.PHASECHK.TRANS64.TRYWAIT P0, [R2+URZ+0x110], R5 ;  /* 0x00011005020075a7 */ /* 0x0022a400080011ff */
[----:B--2---:R-:W-:Y:S05]  /*7d30*/  @!P0 NANOSLEEP.SYNCS 0x989680 ;  /* 0x009896800000895d */ /* 0x004fea0003900000 */
[----:B------:R-:W2:Y:S02]  /*7d40*/  @!P0 SYNCS.PHASECHK.TRANS64 P0, [R2+URZ+0x110], R5 ;  /* 0x00011005020085a7 */ /* 0x000ea400080010ff */
[----:B--2---:R-:W-:Y:S05]  /*7d50*/  @!P0 BRA `(.L_x_127) ;  /* 0xfffffffc00f08947 */ /* 0x004fea000383ffff */
[----:B------:R-:W-:Y:S05]  /*7d60*/  BRA `(.L_x_22) ;  /* 0xffffff9c00687947 */ /* 0x000fea000383ffff */
.L_x_29:
[----:B-1----:R-:W-:-:S07]  /*7d70*/  MOV R2, UR17 ;  /* 0x0000001100027c02 */ /* 0x002fce0008000f00 */
.L_x_128:
[----:B-1----:R1:W2:Y:S02]  /*7d80*/  SYNCS.PHASECHK.TRANS64.TRYWAIT P0, [R2+URZ+0x110], R5 ;  /* 0x00011005020075a7 */ /* 0x0022a400080011ff */
[----:B--2---:R-:W-:Y:S05]  /*7d90*/  @!P0 NANOSLEEP.SYNCS 0x989680 ;  /* 0x009896800000895d */ /* 0x004fea0003900000 */
[----:B------:R-:W2:Y:S02]  /*7da0*/  @!P0 SYNCS.PHASECHK.TRANS64 P0, [R2+URZ+0x110], R5 ;  /* 0x00011005020085a7 */ /* 0x000ea400080010ff */
[----:B--2---:R-:W-:Y:S05]  /*7db0*/  @!P0 BRA `(.L_x_128) ;  /* 0xfffffffc00f08947 */ /* 0x004fea000383ffff */
[----:B------:R-:W-:Y:S05]  /*7dc0*/  BRA `(.L_x_28) ;  /* 0xffffffa000107947 */ /* 0x000fea000383ffff */
.L_x_33:
[----:B-1----:R1:W2:Y:S02]  /*7dd0*/  SYNCS.PHASECHK.TRANS64.TRYWAIT P0, [R2+URZ+0x240], R3 ;  /* 0x00024003020075a7 */ /* 0x0022a400080011ff */
[----:B--2---:R-:W-:Y:S05]  /*7de0*/  @!P0 NANOSLEEP.SYNCS 0x989680 ;  /* 0x009896800000895d */ /* 0x004fea0003900000 */
[----:B------:R-:W2:Y:S02]  /*7df0*/  @!P0 SYNCS.PHASECHK.TRANS64 P0, [R2+URZ+0x240], R3 ;  /* 0x00024003020085a7 */ /* 0x000ea400080010ff */
[----:B--2---:R-:W-:Y:S05]  /*7e00*/  @!P0 BRA `(.L_x_33) ;  /* 0xfffffffc00f08947 */ /* 0x004fea000383ffff */
[----:B------:R-:W-:Y:S05]  /*7e10*/  BRA `(.L_x_129) ;  /* 0xffffffa000a07947 */ /* 0x000fea000383ffff */
.L_x_37:
[----:B----4-:R-:W-:-:S07]  /*7e20*/  MOV R0, UR5 ;  /* 0x0000000500007c02 */ /* 0x010fce0008000f00 */
.L_x_130:
[----:B-1----:R1:W2:Y:S02]  /*7e30*/  SYNCS.PHASECHK.TRANS64.TRYWAIT P0, [R0+URZ], R3 ;  /* 0x00000003000075a7 */ /* 0x0022a400080011ff */
[----:B--2---:R-:W-:Y:S05]  /*7e40*/  @!P0 NANOSLEEP.SYNCS 0x989680 ;  /* 0x009896800000895d */ /* 0x004fea0003900000 */
[----:B------:R-:W2:Y:S02]  /*7e50*/  @!P0 SYNCS.PHASECHK.TRANS64 P0, [R0+URZ], R3 ;  /* 0x00000003000085a7 */ /* 0x000ea400080010ff */
[----:B--2---:R-:W-:Y:S05]  /*7e60*/  @!P0 BRA `(.L_x_130) ;  /* 0xfffffffc00f08947 */ /* 0x004fea000383ffff */
[----:B------:R-:W-:Y:S05]  /*7e70*/  BRA `(.L_x_131) ;  /* 0xffffffa800107947 */ /* 0x000fea000383ffff */
.L_x_38:
[----:B----4-:R-:W-:-:S07]  /*7e80*/  MOV R0, UR5 ;  /* 0x0000000500007c02 */ /* 0x010fce0008000f00 */
.L_x_132:
[----:B-1----:R1:W2:Y:S02]  /*7e90*/  SYNCS.PHASECHK.TRANS64.TRYWAIT P0, [R0+URZ], R3 ;  /* 0x00000003000075a7 */ /* 0x0022a400080011ff */
[----:B--2---:R-:W-:Y:S05]  /*7ea0*/  @!P0 NANOSLEEP.SYNCS 0x989680 ;  /* 0x009896800000895d */ /* 0x004fea0003900000 */
[----:B------:R-:W2:Y:S02]  /*7eb0*/  @!P0 SYNCS.PHASECHK.TRANS64 P0, [R0+URZ], R3 ;  /* 0x00000003000085a7 */ /* 0x000ea400080010ff */
[----:B--2---:R-:W-:Y:S05]  /*7ec0*/  @!P0 BRA `(.L_x_132) ;  /* 0xfffffffc00f08947 */ /* 0x004fea000383ffff */
[----:B------:R-:W-:Y:S05]  /*7ed0*/  BRA `(.L_x_133) ;  /* 0xffffffa8001c7947 */ /* 0x000fea000383ffff */
.L_x_39:
[----:B----4-:R-:W-:-:S07]  /*7ee0*/  MOV R0, UR5 ;  /* 0x0000000500007c02 */ /* 0x010fce0008000f00 */
.L_x_134:
[----:B-1----:R1:W2:Y:S02]  /*7ef0*/  SYNCS.PHASECHK.TRANS64.TRYWAIT P0, [R0+URZ], R3 ;  /* 0x00000003000075a7 */ /* 0x0022a400080011ff */
[----:B--2---:R-:W-:Y:S05]  /*7f00*/  @!P0 NANOSLEEP.SYNCS 0x989680 ;  /* 0x009896800000895d */ /* 0x004fea0003900000 */
[----:B------:R-:W2:Y:S02]  /*7f10*/  @!P0 SYNCS.PHASECHK.TRANS64 P0, [R0+URZ], R3 ;  /* 0x00000003000085a7 */ /* 0x000ea400080010ff */
[----:B--2---:R-:W-:Y:S05]  /*7f20*/  @!P0 BRA `(.L_x_134) ;  /* 0xfffffffc00f08947 */ /* 0x004fea000383ffff */
[----:B------:R-:W-:Y:S05]  /*7f30*/  BRA `(.L_x_135) ;  /* 0xffffffa800287947 */ /* 0x000fea000383ffff */
.L_x_40:
[----:B----4-:R-:W-:-:S07]  /*7f40*/  MOV R0, UR5 ;  /* 0x0000000500007c02 */ /* 0x010fce0008000f00 */
.L_x_136:
[----:B-1----:R1:W2:Y:S02]  /*7f50*/  SYNCS.PHASECHK.TRANS64.TRYWAIT P0, [R0+URZ], R3 ;  /* 0x00000003000075a7 */ /* 0x0022a400080011ff */
[----:B--2---:R-:W-:Y:S05]  /*7f60*/  @!P0 NANOSLEEP.SYNCS 0x989680 ;  /* 0x009896800000895d */ /* 0x004fea0003900000 */
[----:B------:R-:W2:Y:S02]  /*7f70*/  @!P0 SYNCS.PHASECHK.TRANS64 P0, [R0+URZ], R3 ;  /* 0x00000003000085a7 */ /* 0x000ea400080010ff */
[----:B--2---:R-:W-:Y:S05]  /*7f80*/  @!P0 BRA `(.L_x_136) ;  /* 0xfffffffc00f08947 */ /* 0x004fea000383ffff */
[----:B------:R-:W-:Y:S05]  /*7f90*/  BRA `(.L_x_137) ;  /* 0xffffffa800347947 */ /* 0x000fea000383ffff */
.L_x_41:
[----:B----4-:R-:W-:-:S07]  /*7fa0*/  MOV R0, UR5 ;  /* 0x0000000500007c02 */ /* 0x010fce0008000f00 */
.L_x_138:
[----:B-1----:R1:W2:Y:S02]  /*7fb0*/  SYNCS.PHASECHK.TRANS64.TRYWAIT P0, [R0+URZ], R3 ;  /* 0x00000003000075a7 */ /* 0x0022a400080011ff */
[----:B--2---:R-:W-:Y:S05]  /*7fc0*/  @!P0 NANOSLEEP.SYNCS 0x989680 ;  /* 0x009896800000895d */ /* 0x004fea0003900000 */
[----:B------:R-:W2:Y:S02]  /*7fd0*/  @!P0 SYNCS.PHASECHK.TRANS64 P0, [R0+URZ], R3 ;  /* 0x00000003000085a7 */ /* 0x000ea400080010ff */
[----:B--2---:R-:W-:Y:S05]  /*7fe0*/  @!P0 BRA `(.L_x_138) ;  /* 0xfffffffc00f08947 */ /* 0x004fea000383ffff */
[----:B------:R-:W-:Y:S05]  /*7ff0*/  BRA `(.L_x_139) ;  /* 0xffffffa800407947 */ /* 0x000fea000383ffff */
.L_x_42:
[----:B----4-:R-:W-:-:S07]  /*8000*/  MOV R0, UR5 ;  /* 0x0000000500007c02 */ /* 0x010fce0008000f00 */
.L_x_140:
[----:B-1----:R1:W2:Y:S02]  /*8010*/  SYNCS.PHASECHK.TRANS64.TRYWAIT P0, [R0+URZ], R3 ;  /* 0x00000003000075a7 */ /* 0x0022a400080011ff */
[----:B--2---:R-:W-:Y:S05]  /*8020*/  @!P0 NANOSLEEP.SYNCS 0x989680 ;  /* 0x009896800000895d */ /* 0x004fea0003900000 */
[----:B------:R-:W2:Y:S02]  /*8030*/  @!P0 SYNCS.PHASECHK.TRANS64 P0, [R0+URZ], R3 ;  /* 0x00000003000085a7 */ /* 0x000ea400080010ff */
[----:B--2---:R-:W-:Y:S05]  /*8040*/  @!P0 BRA `(.L_x_140) ;  /* 0xfffffffc00f08947 */ /* 0x004fea000383ffff */
[----:B------:R-:W-:Y:S05]  /*8050*/  BRA `(.L_x_141) ;  /* 0xffffffa8004c7947 */ /* 0x000fea000383ffff */
.L_x_43:
[----:B----4-:R-:W-:-:S07]  /*8060*/  MOV R0, UR5 ;  /* 0x0000000500007c02 */ /* 0x010fce0008000f00 */
.L_x_142:
[----:B-1----:R1:W2:Y:S02]  /*8070*/  SYNCS.PHASECHK.TRANS64.TRYWAIT P0, [R0+URZ], R3 ;  /* 0x00000003000075a7 */ /* 0x0022a400080011ff */
[----:B--2---:R-:W-:Y:S05]  /*8080*/  @!P0 NANOSLEEP.SYNCS 0x989680 ;  /* 0x009896800000895d */ /* 0x004fea0003900000 */
[----:B------:R-:W2:Y:S02]  /*8090*/  @!P0 SYNCS.PHASECHK.TRANS64 P0, [R0+URZ], R3 ;  /* 0x00000003000085a7 */ /* 0x000ea400080010ff */
[----:B--2---:R-:W-:Y:S05]  /*80a0*/  @!P0 BRA `(.L_x_142) ;  /* 0xfffffffc00f08947 */ /* 0x004fea000383ffff */
[----:B------:R-:W-:Y:S05]  /*80b0*/  BRA `(.L_x_143) ;  /* 0xffffffa800587947 */ /* 0x000fea000383ffff */
.L_x_44:
[----:B----4-:R-:W-:-:S07]  /*80c0*/  MOV R0, UR5 ;  /* 0x0000000500007c02 */ /* 0x010fce0008000f00 */
.L_x_144:
[----:B-1----:R1:W2:Y:S02]  /*80d0*/  SYNCS.PHASECHK.TRANS64.TRYWAIT P0, [R0+URZ], R3 ;  /* 0x00000003000075a7 */ /* 0x0022a400080011ff */
[----:B--2---:R-:W-:Y:S05]  /*80e0*/  @!P0 NANOSLEEP.SYNCS 0x989680 ;  /* 0x009896800000895d */ /* 0x004fea0003900000 */
[----:B------:R-:W2:Y:S02]  /*80f0*/  @!P0 SYNCS.PHASECHK.TRANS64 P0, [R0+URZ], R3 ;  /* 0x00000003000085a7 */ /* 0x000ea400080010ff */
[----:B--2---:R-:W-:Y:S05]  /*8100*/  @!P0 BRA `(.L_x_144) ;  /* 0xfffffffc00f08947 */ /* 0x004fea000383ffff */
[----:B------:R-:W-:Y:S05]  /*8110*/  BRA `(.L_x_145) ;  /* 0xffffffa800647947 */ /* 0x000fea000383ffff */
.L_x_45:
[----:B----4-:R-:W-:-:S07]  /*8120*/  MOV R0, UR5 ;  /* 0x0000000500007c02 */ /* 0x010fce0008000f00 */
.L_x_146:
[----:B-1----:R1:W2:Y:S02]  /*8130*/  SYNCS.PHASECHK.TRANS64.TRYWAIT P0, [R0+URZ], R3 ;  /* 0x00000003000075a7 */ /* 0x0022a400080011ff */
[----:B--2---:R-:W-:Y:S05]  /*8140*/  @!P0 NANOSLEEP.SYNCS 0x989680 ;  /* 0x009896800000895d */ /* 0x004fea0003900000 */
[----:B------:R-:W2:Y:S02]  /*8150*/  @!P0 SYNCS.PHASECHK.TRANS64 P0, [R0+URZ], R3 ;  /* 0x00000003000085a7 */ /* 0x000ea400080010ff */
[----:B--2---:R-:W-:Y:S05]  /*8160*/  @!P0 BRA `(.L_x_146) ;  /* 0xfffffffc00f08947 */ /* 0x004fea000383ffff */
[----:B------:R-:W-:Y:S05]  /*8170*/  BRA `(.L_x_147) ;  /* 0xffffffa800707947 */ /* 0x000fea000383ffff */
.L_x_46:
[----:B----4-:R-:W-:-:S07]  /*8180*/  MOV R0, UR5 ;  /* 0x0000000500007c02 */ /* 0x010fce0008000f00 */
.L_x_148:
[----:B-1----:R1:W2:Y:S02]  /*8190*/  SYNCS.PHASECHK.TRANS64.TRYWAIT P0, [R0+URZ], R3 ;  /* 0x00000003000075a7 */ /* 0x0022a400080011ff */
[----:B--2---:R-:W-:Y:S05]  /*81a0*/  @!P0 NANOSLEEP.SYNCS 0x989680 ;  /* 0x009896800000895d */ /* 0x004fea0003900000 */
[----:B------:R-:W2:Y:S02]  /*81b0*/  @!P0 SYNCS.PHASECHK.TRANS64 P0, [R0+URZ], R3 ;  /* 0x00000003000085a7 */ /* 0x000ea400080010ff */
[----:B--2---:R-:W-:Y:S05]  /*81c0*/  @!P0 BRA `(.L_x_148) ;  /* 0xfffffffc00f08947 */ /* 0x004fea000383ffff */
[----:B------:R-:W-:Y:S05]  /*81d0*/  BRA `(.L_x_149) ;  /* 0xffffffa8007c7947 */ /* 0x000fea000383ffff */
.L_x_47:
[----:B----4-:R-:W-:-:S07]  /*81e0*/  MOV R0, UR5 ;  /* 0x0000000500007c02 */ /* 0x010fce0008000f00 */
.L_x_150:
[----:B-1----:R1:W2:Y:S02]  /*81f0*/  SYNCS.PHASECHK.TRANS64.TRYWAIT P0, [R0+URZ], R3 ;  /* 0x00000003000075a7 */ /* 0x0022a400080011ff */
[----:B--2---:R-:W-:Y:S05]  /*8200*/  @!P0 NANOSLEEP.SYNCS 0x989680 ;  /* 0x009896800000895d */ /* 0x004fea0003900000 */
[----:B------:R-:W2:Y:S02]  /*8210*/  @!P0 SYNCS.PHASECHK.TRANS64 P0, [R0+URZ], R3 ;  /* 0x00000003000085a7 */ /* 0x000ea400080010ff */
[----:B--2---:R-:W-:Y:S05]  /*8220*/  @!P0 BRA `(.L_x_150) ;  /* 0xfffffffc00f08947 */ /* 0x004fea000383ffff */
[----:B------:R-:W-:Y:S05]  /*8230*/  BRA `(.L_x_151) ;  /* 0xffffffa800887947 */ /* 0x000fea000383ffff */
.L_x_48:
[----:B----4-:R-:W-:-:S07]  /*8240*/  MOV R0, UR5 ;  /* 0x0000000500007c02 */ /* 0x010fce0008000f00 */
.L_x_152:
[----:B-1----:R1:W2:Y:S02]  /*8250*/  SYNCS.PHASECHK.TRANS64.TRYWAIT P0, [R0+URZ], R3 ;  /* 0x00000003000075a7 */ /* 0x0022a400080011ff */
[----:B--2---:R-:W-:Y:S05]  /*8260*/  @!P0 NANOSLEEP.SYNCS 0x989680 ;  /* 0x009896800000895d */ /* 0x004fea0003900000 */
[----:B------:R-:W2:Y:S02]  /*8270*/  @!P0 SYNCS.PHASECHK.TRANS64 P0, [R0+URZ], R3 ;  /* 0x00000003000085a7 */ /* 0x000ea400080010ff */
[----:B--2---:R-:W-:Y:S05]  /*8280*/  @!P0 BRA `(.L_x_152) ;  /* 0xfffffffc00f08947 */ /* 0x004fea000383ffff */
[----:B------:R-:W-:Y:S05]  /*8290*/  BRA `(.L_x_153) ;  /* 0xffffffa800947947 */ /* 0x000fea000383ffff */
.L_x_49:
[----:B----4-:R-:W-:-:S07]  /*82a0*/  MOV R0, UR5 ;  /* 0x0000000500007c02 */ /* 0x010fce0008000f00 */
.L_x_154:
[----:B-1----:R1:W2:Y:S02]  /*82b0*/  SYNCS.PHASECHK.TRANS64.TRYWAIT P0, [R0+URZ], R3 ;  /* 0x00000003000075a7 */ /* 0x0022a400080011ff */
[----:B--2---:R-:W-:Y:S05]  /*82c0*/  @!P0 NANOSLEEP.SYNCS 0x989680 ;  /* 0x009896800000895d */ /* 0x004fea0003900000 */
[----:B------:R-:W2:Y:S02]  /*82d0*/  @!P0 SYNCS.PHASECHK.TRANS64 P0, [R0+URZ], R3 ;  /* 0x00000003000085a7 */ /* 0x000ea400080010ff */
[----:B--2---:R-:W-:Y:S05]  /*82e0*/  @!P0 BRA `(.L_x_154) ;  /* 0xfffffffc00f08947 */ /* 0x004fea000383ffff */
[----:B------:R-:W-:Y:S05]  /*82f0*/  BRA `(.L_x_155) ;  /* 0xffffffa800a07947 */ /* 0x000fea000383ffff */
.L_x_50:
[----:B----4-:R-:W-:-:S07]  /*8300*/  MOV R0, UR5 ;  /* 0x0000000500007c02 */ /* 0x010fce0008000f00 */
.L_x_156:
[----:B-1----:R1:W2:Y:S02]  /*8310*/  SYNCS.PHASECHK.TRANS64.TRYWAIT P0, [R0+URZ], R3 ;  /* 0x00000003000075a7 */ /* 0x0022a400080011ff */
[----:B--2---:R-:W-:Y:S05]  /*8320*/  @!P0 NANOSLEEP.SYNCS 0x989680 ;  /* 0x009896800000895d */ /* 0x004fea0003900000 */
[----:B------:R-:W2:Y:S02]  /*8330*/  @!P0 SYNCS.PHASECHK.TRANS64 P0, [R0+URZ], R3 ;  /* 0x00000003000085a7 */ /* 0x000ea400080010ff */
[----:B--2---:R-:W-:Y:S05]  /*8340*/  @!P0 BRA `(.L_x_156) ;  /* 0xfffffffc00f08947 */ /* 0x004fea000383ffff */
[----:B------:R-:W-:Y:S05]  /*8350*/  BRA `(.L_x_157) ;  /* 0xffffffa800ac7947 */ /* 0x000fea000383ffff */
.L_x_51:
[----:B----4-:R-:W-:-:S07]  /*8360*/  MOV R0, UR5 ;  /* 0x0000000500007c02 */ /* 0x010fce0008000f00 */
.L_x_158:
[----:B-1----:R1:W2:Y:S02]  /*8370*/  SYNCS.PHASECHK.TRANS64.TRYWAIT P0, [R0+URZ], R3 ;  /* 0x00000003000075a7 */ /* 0x0022a400080011ff */
[----:B--2---:R-:W-:Y:S05]  /*8380*/  @!P0 NANOSLEEP.SYNCS 0x989680 ;  /* 0x009896800000895d */ /* 0x004fea0003900000 */
[----:B------:R-:W2:Y:S02]  /*8390*/  @!P0 SYNCS.PHASECHK.TRANS64 P0, [R0+URZ], R3 ;  /* 0x00000003000085a7 */ /* 0x000ea400080010ff */
[----:B--2---:R-:W-:Y:S05]  /*83a0*/  @!P0 BRA `(.L_x_158) ;  /* 0xfffffffc00f08947 */ /* 0x004fea000383ffff */
[----:B------:R-:W-:Y:S05]  /*83b0*/  BRA `(.L_x_159) ;  /* 0xffffffa800b87947 */ /* 0x000fea000383ffff */
.L_x_52:
[----:B----4-:R-:W-:-:S07]  /*83c0*/  MOV R0, UR5 ;  /* 0x0000000500007c02 */ /* 0x010fce0008000f00 */
.L_x_160:
[----:B-1----:R1:W2:Y:S02]  /*83d0*/  SYNCS.PHASECHK.TRANS64.TRYWAIT P0, [R0+URZ], R3 ;  /* 0x00000003000075a7 */ /* 0x0022a400080011ff */
[----:B--2---:R-:W-:Y:S05]  /*83e0*/  @!P0 NANOSLEEP.SYNCS 0x989680 ;  /* 0x009896800000895d */ /* 0x004fea0003900000 */
[----:B------:R-:W2:Y:S02]  /*83f0*/  @!P0 SYNCS.PHASECHK.TRANS64 P0, [R0+URZ], R3 ;  /* 0x00000003000085a7 */ /* 0x000ea400080010ff */
[----:B--2---:R-:W-:Y:S05]  /*8400*/  @!P0 BRA `(.L_x_160) ;  /* 0xfffffffc00f08947 */ /* 0x004fea000383ffff */
[----:B------:R-:W-:Y:S05]  /*8410*/  BRA `(.L_x_161) ;  /* 0xffffffa800c47947 */ /* 0x000fea000383ffff */
.L_x_53:
[----:B----4-:R-:W-:-:S07]  /*8420*/  MOV R0, UR5 ;  /* 0x0000000500007c02 */ /* 0x010fce0008000f00 */
.L_x_162:
[----:B-1----:R1:W2:Y:S02]  /*8430*/  SYNCS.PHASECHK.TRANS64.TRYWAIT P0, [R0+URZ], R3 ;  /* 0x00000003000075a7 */ /* 0x0022a400080011ff */
[----:B--2---:R-:W-:Y:S05]  /*8440*/  @!P0 NANOSLEEP.SYNCS 0x989680 ;  /* 0x009896800000895d */ /* 0x004fea0003900000 */
[----:B------:R-:W2:Y:S02]  /*8450*/  @!P0 SYNCS.PHASECHK.TRANS64 P0, [R0+URZ], R3 ;  /* 0x00000003000085a7 */ /* 0x000ea400080010ff */
[----:B--2---:R-:W-:Y:S05]  /*8460*/  @!P0 BRA `(.L_x_162) ;  /* 0xfffffffc00f08947 */ /* 0x004fea000383ffff */
[----:B------:R-:W-:Y:S05]  /*8470*/  BRA `(.L_x_163) ;  /* 0xffffffa800d07947 */ /* 0x000fea000383ffff */
.L_x_54:
[----:B----4-:R-:W-:-:S07]  /*8480*/  MOV R0, UR5 ;  /* 0x0000000500007c02 */ /* 0x010fce0008000f00 */
.L_x_164:
[----:B-1----:R1:W2:Y:S02]  /*8490*/  SYNCS.PHASECHK.TRANS64.TRYWAIT P0, [R0+URZ], R3 ;  /* 0x00000003000075a7 */ /* 0x0022a400080011ff */
[----:B--2---:R-:W-:Y:S05]  /*84a0*/  @!P0 NANOSLEEP.SYNCS 0x989680 ;  /* 0x009896800000895d */ /* 0x004fea0003900000 */
[----:B------:R-:W2:Y:S02]  /*84b0*/  @!P0 SYNCS.PHASECHK.TRANS64 P0, [R0+URZ], R3 ;  /* 0x00000003000085a7 */ /* 0x000ea400080010ff */
[----:B--2---:R-:W-:Y:S05]  /*84c0*/  @!P0 BRA `(.L_x_164) ;  /* 0xfffffffc00f08947 */ /* 0x004fea000383ffff */
[----:B------:R-:W-:Y:S05]  /*84d0*/  BRA `(.L_x_165) ;  /* 0xffffffa800dc7947 */ /* 0x000fea000383ffff */
.L_x_55:
[----:B----4-:R-:W-:-:S07]  /*84e0*/  MOV R0, UR5 ;  /* 0x0000000500007c02 */ /* 0x010fce0008000f00 */
.L_x_166:
[----:B-1----:R1:W2:Y:S02]  /*84f0*/  SYNCS.PHASECHK.TRANS64.TRYWAIT P0, [R0+URZ], R3 ;  /* 0x00000003000075a7 */ /* 0x0022a400080011ff */
[----:B--2---:R-:W-:Y:S05]  /*8500*/  @!P0 NANOSLEEP.SYNCS 0x989680 ;  /* 0x009896800000895d */ /* 0x004fea0003900000 */
[----:B------:R-:W2:Y:S02]  /*8510*/  @!P0 SYNCS.PHASECHK.TRANS64 P0, [R0+URZ], R3 ;  /* 0x00000003000085a7 */ /* 0x000ea400080010ff */
[----:B--2---:R-:W-:Y:S05]  /*8520*/  @!P0 BRA `(.L_x_166) ;  /* 0xfffffffc00f08947 */ /* 0x004fea000383ffff */
[----:B------:R-:W-:Y:S05]  /*8530*/  BRA `(.L_x_167) ;  /* 0xffffffa800e87947 */ /* 0x000fea000383ffff */
.L_x_56:
[----:B----4-:R-:W-:-:S07]  /*8540*/  MOV R0, UR5 ;  /* 0x0000000500007c02 */ /* 0x010fce0008000f00 */
.L_x_168:
[----:B-1----:R1:W2:Y:S02]  /*8550*/  SYNCS.PHASECHK.TRANS64.TRYWAIT P0, [R0+URZ], R3 ;  /* 0x00000003000075a7 */ /* 0x0022a400080011ff */
[----:B--2---:R-:W-:Y:S05]  /*8560*/  @!P0 NANOSLEEP.SYNCS 0x989680 ;  /* 0x009896800000895d */ /* 0x004fea0003900000 */
[----:B------:R-:W2:Y:S02]  /*8570*/  @!P0 SYNCS.PHASECHK.TRANS64 P0, [R0+URZ], R3 ;  /* 0x00000003000085a7 */ /* 0x000ea400080010ff */
[----:B--2---:R-:W-:Y:S05]  /*8580*/  @!P0 BRA `(.L_x_168) ;  /* 0xfffffffc00f08947 */ /* 0x004fea000383ffff */
[----:B------:R-:W-:Y:S05]  /*8590*/  BRA `(.L_x_169) ;  /* 0xffffffa800f47947 */ /* 0x000fea000383ffff */
.L_x_57:
[----:B----4-:R-:W-:-:S07]  /*85a0*/  MOV R0, UR5 ;  /* 0x0000000500007c02 */ /* 0x010fce0008000f00 */
.L_x_170:
[----:B-1----:R1:W2:Y:S02]  /*85b0*/  SYNCS.PHASECHK.TRANS64.TRYWAIT P0, [R0+URZ], R3 ;  /* 0x00000003000075a7 */ /* 0x0022a400080011ff */
[----:B--2---:R-:W-:Y:S05]  /*85c0*/  @!P0 NANOSLEEP.SYNCS 0x989680 ;  /* 0x009896800000895d */ /* 0x004fea0003900000 */
[----:B------:R-:W2:Y:S02]  /*85d0*/  @!P0 SYNCS.PHASECHK.TRANS64 P0, [R0+URZ], R3 ;  /* 0x00000003000085a7 */ /* 0x000ea400080010ff */
[----:B--2---:R-:W-:Y:S05]  /*85e0*/  @!P0 BRA `(.L_x_170) ;  /* 0xfffffffc00f08947 */ /* 0x004fea000383ffff */
[----:B------:R-:W-:Y:S05]  /*85f0*/  BRA `(.L_x_171) ;  /* 0xffffffac00007947 */ /* 0x000fea000383ffff */
.L_x_58:
[----:B----4-:R-:W-:-:S07]  /*8600*/  MOV R0, UR5 ;  /* 0x0000000500007c02 */ /* 0x010fce0008000f00 */
.L_x_172:
[----:B-1----:R1:W2:Y:S02]  /*8610*/  SYNCS.PHASECHK.TRANS64.TRYWAIT P0, [R0+URZ], R3 ;  /* 0x00000003000075a7 */ /* 0x0022a400080011ff */
[----:B--2---:R-:W-:Y:S05]  /*8620*/  @!P0 NANOSLEEP.SYNCS 0x989680 ;  /* 0x009896800000895d */ /* 0x004fea0003900000 */
[----:B------:R-:W2:Y:S02]  /*8630*/  @!P0 SYNCS.PHASECHK.TRANS64 P0, [R0+URZ], R3 ;  /* 0x00000003000085a7 */ /* 0x000ea400080010ff */
[----:B--2---:R-:W-:Y:S05]  /*8640*/  @!P0 BRA `(.L_x_172) ;  /* 0xfffffffc00f08947 */ /* 0x004fea000383ffff */
[----:B------:R-:W-:Y:S05]  /*8650*/  BRA `(.L_x_173) ;  /* 0xffffffac000c7947 */ /* 0x000fea000383ffff */
.L_x_59:
[----:B----4-:R-:W-:-:S07]  /*8660*/  MOV R0, UR5 ;  /* 0x0000000500007c02 */ /* 0x010fce0008000f00 */
.L_x_174:
[----:B-1----:R1:W2:Y:S02]  /*8670*/  SYNCS.PHASECHK.TRANS64.TRYWAIT P0, [R0+URZ], R3 ;  /* 0x00000003000075a7 */ /* 0x0022a400080011ff */
[----:B--2---:R-:W-:Y:S05]  /*8680*/  @!P0 NANOSLEEP.SYNCS 0x989680 ;  /* 0x009896800000895d */ /* 0x004fea0003900000 */
[----:B------:R-:W2:Y:S02]  /*8690*/  @!P0 SYNCS.PHASECHK.TRANS64 P0, [R0+URZ], R3 ;  /* 0x00000003000085a7 */ /* 0x000ea400080010ff */
[----:B--2---:R-:W-:Y:S05]  /*86a0*/  @!P0 BRA `(.L_x_174) ;  /* 0xfffffffc00f08947 */ /* 0x004fea000383ffff */
[----:B------:R-:W-:Y:S05]  /*86b0*/  BRA `(.L_x_175) ;  /* 0xffffffac00187947 */ /* 0x000fea000383ffff */
.L_x_60:
[----:B----4-:R-:W-:-:S07]  /*86c0*/  MOV R0, UR5 ;  /* 0x0000000500007c02 */ /* 0x010fce0008000f00 */
.L_x_176:
[----:B-1----:R1:W2:Y:S02]  /*86d0*/  SYNCS.PHASECHK.TRANS64.TRYWAIT P0, [R0+URZ], R3 ;  /* 0x00000003000075a7 */ /* 0x0022a400080011ff */
[----:B--2---:R-:W-:Y:S05]  /*86e0*/  @!P0 NANOSLEEP.SYNCS 0x989680 ;  /* 0x009896800000895d */ /* 0x004fea0003900000 */
[----:B------:R-:W2:Y:S02]  /*86f0*/  @!P0 SYNCS.PHASECHK.TRANS64 P0, [R0+URZ], R3 ;  /* 0x00000003000085a7 */ /* 0x000ea400080010ff */
[----:B--2---:R-:W-:Y:S05]  /*8700*/  @!P0 BRA `(.L_x_176) ;  /* 0xfffffffc00f08947 */ /* 0x004fea000383ffff */
[----:B------:R-:W-:Y:S05]  /*8710*/  BRA `(.L_x_177) ;  /* 0xffffffac00247947 */ /* 0x000fea000383ffff */
.L_x_61:
[----:B----4-:R-:W-:-:S07]  /*8720*/  MOV R0, UR5 ;  /* 0x0000000500007c02 */ /* 0x010fce0008000f00 */
.L_x_178:
[----:B-1----:R1:W2:Y:S02]  /*8730*/  SYNCS.PHASECHK.TRANS64.TRYWAIT P0, [R0+URZ], R3 ;  /* 0x00000003000075a7 */ /* 0x0022a400080011ff */
[----:B--2---:R-:W-:Y:S05]  /*8740*/  @!P0 NANOSLEEP.SYNCS 0x989680 ;  /* 0x009896800000895d */ /* 0x004fea0003900000 */
[----:B------:R-:W2:Y:S02]  /*8750*/  @!P0 SYNCS.PHASECHK.TRANS64 P0, [R0+URZ], R3 ;  /* 0x00000003000085a7 */ /* 0x000ea400080010ff */
[----:B--2---:R-:W-:Y:S05]  /*8760*/  @!P0 BRA `(.L_x_178) ;  /* 0xfffffffc00f08947 */ /* 0x004fea000383ffff */
[----:B------:R-:W-:Y:S05]  /*8770*/  BRA `(.L_x_179) ;  /* 0xffffffac00307947 */ /* 0x000fea000383ffff */
.L_x_62:
[----:B----4-:R-:W-:-:S07]  /*8780*/  MOV R0, UR5 ;  /* 0x0000000500007c02 */ /* 0x010fce0008000f00 */
.L_x_180:
[----:B-1----:R1:W2:Y:S02]  /*8790*/  SYNCS.PHASECHK.TRANS64.TRYWAIT P0, [R0+URZ], R3 ;  /* 0x00000003000075a7 */ /* 0x0022a400080011ff */
[----:B--2---:R-:W-:Y:S05]  /*87a0*/  @!P0 NANOSLEEP.SYNCS 0x989680 ;  /* 0x009896800000895d */ /* 0x004fea0003900000 */
[----:B------:R-:W2:Y:S02]  /*87b0*/  @!P0 SYNCS.PHASECHK.TRANS64 P0, [R0+URZ], R3 ;  /* 0x00000003000085a7 */ /* 0x000ea400080010ff */
[----:B--2---:R-:W-:Y:S05]  /*87c0*/  @!P0 BRA `(.L_x_180) ;  /* 0xfffffffc00f08947 */ /* 0x004fea000383ffff */
[----:B------:R-:W-:Y:S05]  /*87d0*/  BRA `(.L_x_181) ;  /* 0xffffffac003c7947 */ /* 0x000fea000383ffff */
.L_x_63:
[----:B----4-:R-:W-:-:S07]  /*87e0*/  MOV R0, UR5 ;  /* 0x0000000500007c02 */ /* 0x010fce0008000f00 */
.L_x_182:
[----:B-1----:R1:W2:Y:S02]  /*87f0*/  SYNCS.PHASECHK.TRANS64.TRYWAIT P0, [R0+URZ], R3 ;  /* 0x00000003000075a7 */ /* 0x0022a400080011ff */
[----:B--2---:R-:W-:Y:S05]  /*8800*/  @!P0 NANOSLEEP.SYNCS 0x989680 ;  /* 0x009896800000895d */ /* 0x004fea0003900000 */
[----:B------:R-:W2:Y:S02]  /*8810*/  @!P0 SYNCS.PHASECHK.TRANS64 P0, [R0+URZ], R3 ;  /* 0x00000003000085a7 */ /* 0x000ea400080010ff */
[----:B--2---:R-:W-:Y:S05]  /*8820*/  @!P0 BRA `(.L_x_182) ;  /* 0xfffffffc00f08947 */ /* 0x004fea000383ffff */
[----:B------:R-:W-:Y:S05]  /*8830*/  BRA `(.L_x_183) ;  /* 0xffffffac00487947 */ /* 0x000fea000383ffff */
.L_x_64:
[----:B----4-:R-:W-:-:S07]  /*8840*/  MOV R0, UR5 ;  /* 0x0000000500007c02 */ /* 0x010fce0008000f00 */
.L_x_184:
[----:B-1----:R1:W2:Y:S02]  /*8850*/  SYNCS.PHASECHK.TRANS64.TRYWAIT P0, [R0+URZ], R3 ;  /* 0x00000003000075a7 */ /* 0x0022a400080011ff */
[----:B--2---:R-:W-:Y:S05]  /*8860*/  @!P0 NANOSLEEP.SYNCS 0x989680 ;  /* 0x009896800000895d */ /* 0x004fea0003900000 */
[----:B------:R-:W2:Y:S02]  /*8870*/  @!P0 SYNCS.PHASECHK.TRANS64 P0, [R0+URZ], R3 ;  /* 0x00000003000085a7 */ /* 0x000ea400080010ff */
[----:B--2---:R-:W-:Y:S05]  /*8880*/  @!P0 BRA `(.L_x_184) ;  /* 0xfffffffc00f08947 */ /* 0x004fea000383ffff */
[----:B------:R-:W-:Y:S05]  /*8890*/  BRA `(.L_x_185) ;  /* 0xffffffac00547947 */ /* 0x000fea000383ffff */
.L_x_65:
[----:B----4-:R-:W-:-:S07]  /*88a0*/  MOV R0, UR5 ;  /* 0x0000000500007c02 */ /* 0x010fce0008000f00 */
.L_x_186:
[----:B-1----:R1:W2:Y:S02]  /*88b0*/  SYNCS.PHASECHK.TRANS64.TRYWAIT P0, [R0+URZ], R3 ;  /* 0x00000003000075a7 */ /* 0x0022a400080011ff */
[----:B--2---:R-:W-:Y:S05]  /*88c0*/  @!P0 NANOSLEEP.SYNCS 0x989680 ;  /* 0x009896800000895d */ /* 0x004fea0003900000 */
[----:B------:R-:W2:Y:S02]  /*88d0*/  @!P0 SYNCS.PHASECHK.TRANS64 P0, [R0+URZ], R3 ;  /* 0x00000003000085a7 */ /* 0x000ea400080010ff */
[----:B--2---:R-:W-:Y:S05]  /*88e0*/  @!P0 BRA `(.L_x_186) ;  /* 0xfffffffc00f08947 */ /* 0x004fea000383ffff */
[----:B------:R-:W-:Y:S05]  /*88f0*/  BRA `(.L_x_187) ;  /* 0xffffffac00607947 */ /* 0x000fea000383ffff */
.L_x_66:
[----:B----4-:R-:W-:-:S07]  /*8900*/  MOV R0, UR5 ;  /* 0x0000000500007c02 */ /* 0x010fce0008000f00 */
.L_x_188:
[----:B-1----:R1:W2:Y:S02]  /*8910*/  SYNCS.PHASECHK.TRANS64.TRYWAIT P0, [R0+URZ], R3 ;  /* 0x00000003000075a7 */ /* 0x0022a400080011ff */
[----:B--2---:R-:W-:Y:S05]  /*8920*/  @!P0 NANOSLEEP.SYNCS 0x989680 ;  /* 0x009896800000895d */ /* 0x004fea0003900000 */
[----:B------:R-:W2:Y:S02]  /*8930*/  @!P0 SYNCS.PHASECHK.TRANS64 P0, [R0+URZ], R3 ;  /* 0x00000003000085a7 */ /* 0x000ea400080010ff */
[----:B--2---:R-:W-:Y:S05]  /*8940*/  @!P0 BRA `(.L_x_188) ;  /* 0xfffffffc00f08947 */ /* 0x004fea000383ffff */
[----:B------:R-:W-:Y:S05]  /*8950*/  BRA `(.L_x_189) ;  /* 0xffffffac006c7947 */ /* 0x000fea000383ffff */
.L_x_67:
[----:B----4-:R-:W-:-:S07]  /*8960*/  MOV R0, UR5 ;  /* 0x0000000500007c02 */ /* 0x010fce0008000f00 */
.L_x_190:
[----:B-1----:R1:W2:Y:S02]  /*8970*/  SYNCS.PHASECHK.TRANS64.TRYWAIT P0, [R0+URZ], R3 ;  /* 0x00000003000075a7 */ /* 0x0022a400080011ff */
[----:B--2---:R-:W-:Y:S05]  /*8980*/  @!P0 NANOSLEEP.SYNCS 0x989680 ;  /* 0x009896800000895d */ /* 0x004fea0003900000 */
[----:B------:R-:W2:Y:S02]  /*8990*/  @!P0 SYNCS.PHASECHK.TRANS64 P0, [R0+URZ], R3 ;  /* 0x00000003000085a7 */ /* 0x000ea400080010ff */
[----:B--2---:R-:W-:Y:S05]  /*89a0*/  @!P0 BRA `(.L_x_190) ;  /* 0xfffffffc00f08947 */ /* 0x004fea000383ffff */
[----:B------:R-:W-:Y:S05]  /*89b0*/  BRA `(.L_x_191) ;  /* 0xffffffac00787947 */ /* 0x000fea000383ffff */
.L_x_68:
[----:B----4-:R-:W-:-:S07]  /*89c0*/  MOV R0, UR5 ;  /* 0x0000000500007c02 */ /* 0x010fce0008000f00 */
.L_x_192:
[----:B-1----:R1:W2:Y:S02]  /*89d0*/  SYNCS.PHASECHK.TRANS64.TRYWAIT P0, [R0+URZ], R3 ;  /* 0x00000003000075a7 */ /* 0x0022a400080011ff */
[----:B--2---:R-:W-:Y:S05]  /*89e0*/  @!P0 NANOSLEEP.SYNCS 0x989680 ;  /* 0x009896800000895d */ /* 0x004fea0003900000 */
[----:B------:R-:W2:Y:S02]  /*89f0*/  @!P0 SYNCS.PHASECHK.TRANS64 P0, [R0+URZ], R3 ;  /* 0x00000003000085a7 */ /* 0x000ea400080010ff */
[----:B--2---:R-:W-:Y:S05]  /*8a00*/  @!P0 BRA `(.L_x_192) ;  /* 0xfffffffc00f08947 */ /* 0x004fea000383ffff */
[----:B------:R-:W-:Y:S05]  /*8a10*/  BRA `(.L_x_193) ;  /* 0xffffffac00847947 */ /* 0x000fea000383ffff */
.L_x_69:
[----:B----4-:R-:W-:-:S07]  /*8a20*/  MOV R0, UR5 ;  /* 0x0000000500007c02 */ /* 0x010fce0008000f00 */
.L_x_194:
[----:B-1----:R1:W2:Y:S02]  /*8a30*/  SYNCS.PHASECHK.TRANS64.TRYWAIT P0, [R0+URZ], R3 ;  /* 0x00000003000075a7 */ /* 0x0022a400080011ff */
[----:B--2---:R-:W-:Y:S05]  /*8a40*/  @!P0 NANOSLEEP.SYNCS 0x989680 ;  /* 0x009896800000895d */ /* 0x004fea0003900000 */
[----:B------:R-:W2:Y:S02]  /*8a50*/  @!P0 SYNCS.PHASECHK.TRANS64 P0, [R0+URZ], R3 ;  /* 0x00000003000085a7 */ /* 0x000ea400080010ff */
[----:B--2---:R-:W-:Y:S05]  /*8a60*/  @!P0 BRA `(.L_x_194) ;  /* 0xfffffffc00f08947 */ /* 0x004fea000383ffff */
[----:B------:R-:W-:Y:S05]  /*8a70*/  BRA `(.L_x_195) ;  /* 0xffffffac00907947 */ /* 0x000fea000383ffff */
.L_x_72:
[----:B-1----:R1:W2:Y:S02]  /*8a80*/  SYNCS.PHASECHK.TRANS64.TRYWAIT P0, [R0+URZ+0x2a0], R5 ;  /* 0x0002a005000075a7 */ /* 0x0022a400080011ff */
[----:B--2---:R-:W-:Y:S05]  /*8a90*/  @!P0 NANOSLEEP.SYNCS 0x989680 ;  /* 0x009896800000895d */ /* 0x004fea0003900000 */
[----:B------:R-:W2:Y:S02]  /*8aa0*/  @!P0 SYNCS.PHASECHK.TRANS64 P0, [R0+URZ+0x2a0], R5 ;  /* 0x0002a005000085a7 */ /* 0x000ea400080010ff */
[----:B--2---:R-:W-:Y:S05]  /*8ab0*/  @!P0 BRA `(.L_x_72) ;  /* 0xfffffffc00f08947 */ /* 0x004fea000383ffff */
[----:B------:R-:W-:Y:S05]  /*8ac0*/  BRA `(.L_x_196) ;  /* 0xffffffac00ec7947 */ /* 0x000fea000383ffff */
.L_x_73:
[----:B------:R-:W-:-:S07]  /*8ad0*/  MOV R0, UR5 ;  /* 0x0000000500007c02 */ /* 0x000fce0008000f00 */
.L_x_197:
[----:B-1----:R1:W2:Y:S02]  /*8ae0*/  SYNCS.PHASECHK.TRANS64.TRYWAIT P0, [R0+URZ+0x250], R5 ;  /* 0x00025005000075a7 */ /* 0x0022a400080011ff */
[----:B--2---:R-:W-:Y:S05]  /*8af0*/  @!P0 NANOSLEEP.SYNCS 0x989680 ;  /* 0x009896800000895d */ /* 0x004fea0003900000 */
[----:B------:R-:W2:Y:S02]  /*8b00*/  @!P0 SYNCS.PHASECHK.TRANS64 P0, [R0+URZ+0x250], R5 ;  /* 0x00025005000085a7 */ /* 0x000ea400080010ff */
[----:B--2---:R-:W-:Y:S05]  /*8b10*/  @!P0 BRA `(.L_x_197) ;  /* 0xfffffffc00f08947 */ /* 0x004fea000383ffff */
[----:B------:R-:W-:Y:S05]  /*8b20*/  BRA `(.L_x_198) ;  /* 0xffffffac00fc7947 */ /* 0x000fea000383ffff */
.L_x_74:
[----:B-1----:R1:W2:Y:S02]  /*8b30*/  SYNCS.PHASECHK.TRANS64.TRYWAIT P1, [R0+URZ+0x240], R5 ;  /* 0x00024005000075a7 */ /* 0x0022a400080211ff */
[----:B--2---:R-:W-:Y:S05]  /*8b40*/  @!P1 NANOSLEEP.SYNCS 0x989680 ;  /* 0x009896800000995d */ /* 0x004fea0003900000 */
[----:B------:R-:W2:Y:S02]  /*8b50*/  @!P1 SYNCS.PHASECHK.TRANS64 P1, [R0+URZ+0x240], R5 ;  /* 0x00024005000095a7 */ /* 0x000ea400080210ff */
[----:B--2---:R-:W-:Y:S05]  /*8b60*/  @!P1 BRA `(.L_x_74) ;  /* 0xfffffffc00f09947 */ /* 0x004fea000383ffff */
[----:B------:R-:W-:Y:S05]  /*8b70*/  BRA `(.L_x_199) ;  /* 0xffffffb0002c7947 */ /* 0x000fea000383ffff */
.L_x_77:
[----:B------:R-:W-:-:S07]  /*8b80*/  MOV R0, UR5 ;  /* 0x0000000500007c02 */ /* 0x000fce0008000f00 */
.L_x_200:
[----:B-1----:R1:W2:Y:S02]  /*8b90*/  SYNCS.PHASECHK.TRANS64.TRYWAIT P0, [R0+URZ+0x250], R3 ;  /* 0x00025003000075a7 */ /* 0x0022a400080011ff */
[----:B--2---:R-:W-:Y:S05]  /*8ba0*/  @!P0 NANOSLEEP.SYNCS 0x989680 ;  /* 0x009896800000895d */ /* 0x004fea0003900000 */
[----:B------:R-:W2:Y:S02]  /*8bb0*/  @!P0 SYNCS.PHASECHK.TRANS64 P0, [R0+URZ+0x250], R3 ;  /* 0x00025003000085a7 */ /* 0x000ea400080010ff */
[----:B--2---:R-:W-:Y:S05]  /*8bc0*/  @!P0 BRA `(.L_x_200) ;  /* 0xfffffffc00f08947 */ /* 0x004fea000383ffff */
[----:B------:R-:W-:Y:S05]  /*8bd0*/  BRA `(.L_x_76) ;  /* 0xffffffb000807947 */ /* 0x000fea000383ffff */
.L_x_84:
[----:B-1----:R1:W2:Y:S02]  /*8be0*/  SYNCS.PHASECHK.TRANS64.TRYWAIT P1, [R0+URZ+0x240], R5 ;  /* 0x00024005000075a7 */ /* 0x0022a400080211ff */
[----:B--2---:R-:W-:Y:S05]  /*8bf0*/  @!P1 NANOSLEEP.SYNCS 0x989680 ;  /* 0x009896800000995d */ /* 0x004fea0003900000 */
[----:B------:R-:W2:Y:S02]  /*8c00*/  @!P1 SYNCS.PHASECHK.TRANS64 P1, [R0+URZ+0x240], R5 ;  /* 0x00024005000095a7 */ /* 0x000ea400080210ff */
[----:B--2---:R-:W-:Y:S05]  /*8c10*/  @!P1 BRA `(.L_x_84) ;  /* 0xfffffffc00f09947 */ /* 0x004fea000383ffff */
[----:B------:R-:W-:Y:S05]  /*8c20*/  BRA `(.L_x_201) ;  /* 0xffffffb400d87947 */ /* 0x000fea000383ffff */
.L_x_85:
[----:B------:R-:W-:-:S07]  /*8c30*/  MOV R3, UR9 ;  /* 0x0000000900037c02 */ /* 0x000fce0008000f00 */
.L_x_202:
[----:B-1----:R1:W2:Y:S02]  /*8c40*/  SYNCS.PHASECHK.TRANS64.TRYWAIT P0, [R3+URZ+0x280], R0 ;  /* 0x00028000030075a7 */ /* 0x0022a400080011ff */
[----:B--2---:R-:W-:Y:S05]  /*8c50*/  @!P0 NANOSLEEP.SYNCS 0x989680 ;  /* 0x009896800000895d */ /* 0x004fea0003900000 */
[----:B------:R-:W2:Y:S02]  /*8c60*/  @!P0 SYNCS.PHASECHK.TRANS64 P0, [R3+URZ+0x280], R0 ;  /* 0x00028000030085a7 */ /* 0x000ea400080010ff */
[----:B--2---:R-:W-:Y:S05]  /*8c70*/  @!P0 BRA `(.L_x_202) ;  /* 0xfffffffc00f08947 */ /* 0x004fea000383ffff */
[----:B------:R-:W-:Y:S05]  /*8c80*/  BRA `(.L_x_203) ;  /* 0xffffffb8000c7947 */ /* 0x000fea000383ffff */
.L_x_88:
[----:B------:R-:W-:Y:S07]  /*8c90*/  MOV R0, UR7 ;  /* 0x0000000700007c02 */ /* 0x000fee0008000f00 */
.L_x_204:
[----:B-1----:R1:W2:Y:S02]  /*8ca0*/  SYNCS.PHASECHK.TRANS64.TRYWAIT P0, [R0+URZ], R3 ;  /* 0x00000003000075a7 */ /* 0x0022a400080011ff */
[----:B--2---:R-:W-:Y:S05]  /*8cb0*/  @!P0 NANOSLEEP.SYNCS 0x989680 ;  /* 0x009896800000895d */ /* 0x004fea0003900000 */
[----:B------:R-:W2:Y:S02]  /*8cc0*/  @!P0 SYNCS.PHASECHK.TRANS64 P0, [R0+URZ], R3 ;  /* 0x00000003000085a7 */ /* 0x000ea400080010ff */
[----:B--2---:R-:W-:Y:S05]  /*8cd0*/  @!P0 BRA `(.L_x_204) ;  /* 0xfffffffc00f08947 */ /* 0x004fea000383ffff */
[----:B------:R-:W-:Y:S05]  /*8ce0*/  BRA `(.L_x_87) ;  /* 0xffffffb8002c7947 */ /* 0x000fea000383ffff */
.L_x_91:
[----:B------:R-:W-:-:S07]  /*8cf0*/  MOV R0, UR5 ;  /* 0x0000000500007c02 */ /* 0x000fce0008000f00 */
.L_x_205:
[----:B--2---:R2:W3:Y:S02]  /*8d00*/  SYNCS.PHASECHK.TRANS64.TRYWAIT P0, [R0+URZ], R3 ;  /* 0x00000003000075a7 */ /* 0x0044e400080011ff */
[----:B---3--:R-:W-:Y:S05]  /*8d10*/  @!P0 NANOSLEEP.SYNCS 0x989680 ;  /* 0x009896800000895d */ /* 0x008fea0003900000 */
[----:B------:R-:W3:Y:S02]  /*8d20*/  @!P0 SYNCS.PHASECHK.TRANS64 P0, [R0+URZ], R3 ;  /* 0x00000003000085a7 */ /* 0x000ee400080010ff */
[----:B---3--:R-:W-:Y:S05]  /*8d30*/  @!P0 BRA `(.L_x_205) ;  /* 0xfffffffc00f08947 */ /* 0x008fea000383ffff */
[----:B------:R-:W-:Y:S05]  /*8d40*/  BRA `(.L_x_206) ;  /* 0xffffffb800cc7947 */ /* 0x000fea000383ffff */
.L_x_92:
[----:B------:R-:W-:-:S07]  /*8d50*/  MOV R0, UR5 ;  /* 0x0000000500007c02 */ /* 0x000fce0008000f00 */
.L_x_207:
[----:B--2---:R2:W3:Y:S02]  /*8d60*/  SYNCS.PHASECHK.TRANS64.TRYWAIT P0, [R0+URZ], R3 ;  /* 0x00000003000075a7 */ /* 0x0044e400080011ff */
[----:B---3--:R-:W-:Y:S05]  /*8d70*/  @!P0 NANOSLEEP.SYNCS 0x989680 ;  /* 0x009896800000895d */ /* 0x008fea0003900000 */
[----:B------:R-:W3:Y:S02]  /*8d80*/  @!P0 SYNCS.PHASECHK.TRANS64 P0, [R0+URZ], R3 ;  /* 0x00000003000085a7 */ /* 0x000ee400080010ff */
[----:B---3--:R-:W-:Y:S05]  /*8d90*/  @!P0 BRA `(.L_x_207) ;  /* 0xfffffffc00f08947 */ /* 0x008fea000383ffff */
[----:B------:R-:W-:Y:S05]  /*8da0*/  BRA `(.L_x_208) ;  /* 0xffffffb800d87947 */ /* 0x000fea000383ffff */
.L_x_93:
[----:B------:R-:W-:-:S07]  /*8db0*/  MOV R0, UR5 ;  /* 0x0000000500007c02 */ /* 0x000fce0008000f00 */
.L_x_209:
[----:B--2---:R2:W3:Y:S02]  /*8dc0*/  SYNCS.PHASECHK.TRANS64.TRYWAIT P0, [R0+URZ], R3 ;  /* 0x00000003000075a7 */ /* 0x0044e400080011ff */
[----:B---3--:R-:W-:Y:S05]  /*8dd0*/  @!P0 NANOSLEEP.SYNCS 0x989680 ;  /* 0x009896800000895d */ /* 0x008fea0003900000 */
[----:B------:R-:W3:Y:S02]  /*8de0*/  @!P0 SYNCS.PHASECHK.TRANS64 P0, [R0+URZ], R3 ;  /* 0x00000003000085a7 */ /* 0x000ee400080010ff */
[----:B---3--:R-:W-:Y:S05]  /*8df0*/  @!P0 BRA `(.L_x_209) ;  /* 0xfffffffc00f08947 */ /* 0x008fea000383ffff */
[----:B------:R-:W-:Y:S05]  /*8e00*/  BRA `(.L_x_210) ;  /* 0xffffffb800e47947 */ /* 0x000fea000383ffff */
.L_x_94:
[----:B------:R-:W-:-:S07]  /*8e10*/  MOV R0, UR7 ;  /* 0x0000000700007c02 */ /* 0x000fce0008000f00 */
.L_x_211:
[----:B--2---:R2:W3:Y:S02]  /*8e20*/  SYNCS.PHASECHK.TRANS64.TRYWAIT P0, [R0+URZ], R3 ;  /* 0x00000003000075a7 */ /* 0x0044e400080011ff */
[----:B---3--:R-:W-:Y:S05]  /*8e30*/  @!P0 NANOSLEEP.SYNCS 0x989680 ;  /* 0x009896800000895d */ /* 0x008fea0003900000 */
[----:B------:R-:W3:Y:S02]  /*8e40*/  @!P0 SYNCS.PHASECHK.TRANS64 P0, [R0+URZ], R3 ;  /* 0x00000003000085a7 */ /* 0x000ee400080010ff */
[----:B---3--:R-:W-:Y:S05]  /*8e50*/  @!P0 BRA `(.L_x_211) ;  /* 0xfffffffc00f08947 */ /* 0x008fea000383ffff */
[----:B------:R-:W-:Y:S05]  /*8e60*/  BRA `(.L_x_212) ;  /* 0xffffffb800f07947 */ /* 0x000fea000383ffff */
.L_x_99:
[----:B---3--:R3:W1:Y:S02]  /*8e70*/  SYNCS.PHASECHK.TRANS64.TRYWAIT P0, [R0+URZ+0x240], R3 ;  /* 0x00024003000075a7 */ /* 0x00866400080011ff */
[----:B-1----:R-:W-:Y:S05]  /*8e80*/  @!P0 NANOSLEEP.SYNCS 0x989680 ;  /* 0x009896800000895d */ /* 0x002fea0003900000 */
[----:B------:R-:W1:Y:S02]  /*8e90*/  @!P0 SYNCS.PHASECHK.TRANS64 P0, [R0+URZ+0x240], R3 ;  /* 0x00024003000085a7 */ /* 0x000e6400080010ff */
[----:B-1----:R-:W-:Y:S05]  /*8ea0*/  @!P0 BRA `(.L_x_99) ;  /* 0xfffffffc00f08947 */ /* 0x002fea000383ffff */
[----:B------:R-:W-:Y:S05]  /*8eb0*/  BRA `(.L_x_213) ;  /* 0xffffffbc00ec7947 */ /* 0x000fea000383ffff */
.L_x_102:
[----:B------:R-:W-:Y:S07]  /*8ec0*/  MOV R0, UR6 ;  /* 0x0000000600007c02 */ /* 0x000fee0008000f00 */
.L_x_214:
[----:B-1----:R1:W3:Y:S02]  /*8ed0*/  SYNCS.PHASECHK.TRANS64.TRYWAIT P0, [R0+URZ+0x238], R3 ;  /* 0x00023803000075a7 */ /* 0x0022e400080011ff */
[----:B---3--:R-:W-:Y:S05]  /*8ee0*/  @!P0 NANOSLEEP.SYNCS 0x989680 ;  /* 0x009896800000895d */ /* 0x008fea0003900000 */
[----:B------:R-:W3:Y:S02]  /*8ef0*/  @!P0 SYNCS.PHASECHK.TRANS64 P0, [R0+URZ+0x238], R3 ;  /* 0x00023803000085a7 */ /* 0x000ee400080010ff */
[----:B---3--:R-:W-:Y:S05]  /*8f00*/  @!P0 BRA `(.L_x_214) ;  /* 0xfffffffc00f08947 */ /* 0x008fea000383ffff */
[----:B------:R-:W-:Y:S05]  /*8f10*/  BRA `(.L_x_101) ;  /* 0xffffffc000d87947 */ /* 0x000fea000383ffff */
.L_x_105:
[----:B------:R-:W-:Y:S07]  /*8f20*/  MOV R3, UR6 ;  /* 0x0000000600037c02 */ /* 0x000fee0008000f00 */
.L_x_215:
[----:B-1----:R1:W2:Y:S02]  /*8f30*/  SYNCS.PHASECHK.TRANS64.TRYWAIT P2, [R3+URZ+0x228], R26 ;  /* 0x0002281a030075a7 */ /* 0x0022a400080411ff */
[----:B--2---:R-:W-:Y:S05]  /*8f40*/  @!P2 NANOSLEEP.SYNCS 0x989680 ;  /* 0x009896800000a95d */ /* 0x004fea0003900000 */
[----:B------:R-:W2:Y:S02]  /*8f50*/  @!P2 SYNCS.PHASECHK.TRANS64 P2, [R3+URZ+0x228], R26 ;  /* 0x0002281a0300a5a7 */ /* 0x000ea400080410ff */
[----:B--2---:R-:W-:Y:S05]  /*8f60*/  @!P2 BRA `(.L_x_215) ;  /* 0xfffffffc00f0a947 */ /* 0x004fea000383ffff */
[----:B------:R-:W-:Y:S05]  /*8f70*/  BRA `(.L_x_216) ;  /* 0xffffffc4006c7947 */ /* 0x000fea000383ffff */
.L_x_108:
[----:B--2---:R2:W4:Y:S02]  /*8f80*/  SYNCS.PHASECHK.TRANS64.TRYWAIT P0, [R0+URZ+0x240], R3 ;  /* 0x00024003000075a7 */ /* 0x00452400080011ff */
[----:B----4-:R-:W-:Y:S05]  /*8f90*/  @!P0 NANOSLEEP.SYNCS 0x989680 ;  /* 0x009896800000895d */ /* 0x010fea0003900000 */
[----:B------:R-:W4:Y:S02]  /*8fa0*/  @!P0 SYNCS.PHASECHK.TRANS64 P0, [R0+URZ+0x240], R3 ;  /* 0x00024003000085a7 */ /* 0x000f2400080010ff */
[----:B----4-:R-:W-:Y:S05]  /*8fb0*/  @!P0 BRA `(.L_x_108) ;  /* 0xfffffffc00f08947 */ /* 0x010fea000383ffff */
[----:B------:R-:W-:Y:S05]  /*8fc0*/  BRA `(.L_x_217) ;  /* 0xffffffc800bc7947 */ /* 0x000fea000383ffff */
.L_x_119:
[----:B-1----:R-:W-:Y:S04]  /*8fd0*/  MOV R0, UR43 ;  /* 0x0000002b00007c02 */ /* 0x002fe80008000f00 */
[----:B------:R1:W2:Y:S03]  /*8fe0*/  SYNCS.PHASECHK.TRANS64.TRYWAIT P1, [R0+URZ+0x220], R3 ;  /* 0x00022003000075a7 */ /* 0x0002a600080211ff */
[----:B--2---:R-:W-:Y:S05]  /*8ff0*/  @!P1 NANOSLEEP.SYNCS 0x989680 ;  /* 0x009896800000995d */ /* 0x004fea0003900000 */
[----:B------:R-:W2:Y:S02]  /*9000*/  @!P1 SYNCS.PHASECHK.TRANS64 P1, [R0+URZ+0x220], R3 ;  /* 0x00022003000095a7 */ /* 0x000ea400080210ff */
[----:B--2---:R-:W-:Y:S05]  /*9010*/  @!P1 BRA `(.L_x_119) ;  /* 0xfffffffc00ec9947 */ /* 0x004fea000383ffff */
[----:B------:R-:W-:Y:S05]  /*9020*/  BRA `(.L_x_118) ;  /* 0xffffffd400b87947 */ /* 0x000fea000383ffff */
.L_x_121:
[----:B------:R1:W1:Y:S02]  /*9030*/  SYNCS.PHASECHK.TRANS64.TRYWAIT P1, [R156+URZ+0x260], R5 ;  /* 0x000260059c0075a7 */ /* 0x00026400080211ff */
[----:B-1----:R-:W-:Y:S05]  /*9040*/  @!P1 NANOSLEEP.SYNCS 0x989680 ;  /* 0x009896800000995d */ /* 0x002fea0003900000 */
[----:B------:R-:W1:Y:S02]  /*9050*/  @!P1 SYNCS.PHASECHK.TRANS64 P1, [R156+URZ+0x260], R5 ;  /* 0x000260059c0095a7 */ /* 0x000e6400080210ff */
[----:B-1----:R-:W-:Y:S05]  /*9060*/  @!P1 BRA `(.L_x_121) ;  /* 0xfffffffc00f09947 */ /* 0x002fea000383ffff */
[----:B------:R-:W-:Y:S05]  /*9070*/  BRA `(.L_x_120) ;  /* 0xffffffd400fc7947 */ /* 0x000fea000383ffff */
        .weak           $__internal_0_$__cuda_sm10x_tcgen05_guardrail_trap_col_being_dealloced_not_returned_by_alloc
        .type           $__internal_0_$__cuda_sm10x_tcgen05_guardrail_trap_col_being_dealloced_not_returned_by_alloc,@function
        .size           $__internal_0_$__cuda_sm10x_tcgen05_guardrail_trap_col_being_dealloced_not_returned_by_alloc,($__internal_1_$__cuda_sm10x_tcgen05_guardrail_trap_phase_invalid_during_alloc - $__internal_0_$__cuda_sm10x_tcgen05_guardrail_trap_col_being_dealloced_not_returned_by_alloc)
$__internal_0_$__cuda_sm10x_tcgen05_guardrail_trap_col_being_dealloced_not_returned_by_alloc:
[----:B------:R-:W-:Y:S05]  /*9080*/  BPT.TRAP 0x1 ;  /* 0x000000040000795c */ /* 0x000fea0000300000 */
[----:B------:R-:W-:-:S04]  /*9090*/  HFMA2 R3, -RZ, RZ, 0, 0 ;  /* 0x00000000ff037431 */ /* 0x000fc800000001ff */
[----:B------:R-:W-:Y:S05]  /*90a0*/  RET.REL.NODEC R2 `(_ZN7cutlass13device_kernelINS_4gemm6kernel13GemmUniversalIN4cute5tupleIJiiiiEEENS1_10collective13CollectiveMmaINS1_35MainloopSm100TmaUmmaWarpSpecializedILi34ELi2ELi4ENS5_IJNS4_1CILi1EEESB_SB_EEEEENS5_IJNSA_ILi128EEENSA_ILi64EEENSA_ILi32EEEEEENS_12float_e4m3_tENS5_IJlSB_lEEESI_SJ_NS4_8TiledMMAINS4_8MMA_AtomIJNS4_10MMA_TraitsINS4_19SM100_MMA_F8F6F4_SSEJSI_SI_fSE_SF_NS4_17integral_constantINS4_4UMMA5MajorELSQ_0EEESR_NSO_INSP_7ScaleInELSS_0EEEST_EEEEEENS4_6LayoutISC_NS5_IJNSA_ILi0EEESX_SX_EEEEENS5_IJNS4_10UnderscoreES10_S10_EEEEENS4_13SM90_TMA_LOADENS4_14ComposedLayoutINS4_7SwizzleILi1ELi4ELi3EEENS4_18smem_ptr_flag_bitsILi8EEENSW_INS5_IJNSA_ILi8EEESG_EEENS5_IJSG_SB_EEEEEEEvNS4_8identityES13_S1D_vS1E_EENS_8epilogue10collective18CollectiveEpilogueINS1G_23Sm100TmaWarpSpecializedILi1ELi1ELi64ELb0ELb0EEEJSH_NS5_IJNSW_ISE_SB_EENSW_ISF_SB_EEEEESI_SJ_SI_SJ_NS1G_6fusion15FusionCallbacksIS1K_NS1O_17LinearCombinationISI_fSI_fLNS_15FloatRoundStyleE2EEESH_S1N_JEEENS4_5SM1004TMEM4LOAD26SM100_TMEM_LOAD_32dp32b64xES13_NS14_INS15_ILi2ELi4ELi3EEES18_NSW_INS5_IJS19_SF_EEENS5_IJSF_SB_EEEEEEENS4_39AutoVectorizingCopyWithAssumedAlignmentILi128EEENS4_14SM90_TMA_STOREES22_S24_S24_EEEvvEEEEvNT_6ParamsE) ;  /* 0xffffff6c02d47950 */ /* 0x000fea0003c3ffff */
        .weak           $__internal_1_$__cuda_sm10x_tcgen05_guardrail_trap_phase_invalid_during_alloc
        .type           $__internal_1_$__cuda_sm10x_tcgen05_guardrail_trap_phase_invalid_during_alloc,@function
        .size           $__internal_1_$__cuda_sm10x_tcgen05_guardrail_trap_phase_invalid_during_alloc,($__internal_2_$__cuda_sm10x_tcgen05_guardrail_trap_unallocated_columns_being_dealloced - $__internal_1_$__cuda_sm10x_tcgen05_guardrail_trap_phase_invalid_during_alloc)
$__internal_1_$__cuda_sm10x_tcgen05_guardrail_trap_phase_invalid_during_alloc:
[----:B------:R-:W-:Y:S05]  /*90b0*/  BPT.TRAP 0x1 ;  /* 0x000000040000795c */ /* 0x000fea0000300000 */
[----:B------:R-:W-:-:S04]  /*90c0*/  MOV R3, 0x0 ;  /* 0x0000000000037802 */ /* 0x000fc80000000f00 */
[----:B------:R-:W-:Y:S05]  /*90d0*/  RET.REL.NODEC R2 `(_ZN7cutlass13device_kernelINS_4gemm6kernel13GemmUniversalIN4cute5tupleIJiiiiEEENS1_10collective13CollectiveMmaINS1_35MainloopSm100TmaUmmaWarpSpecializedILi34ELi2ELi4ENS5_IJNS4_1CILi1EEESB_SB_EEEEENS5_IJNSA_ILi128EEENSA_ILi64EEENSA_ILi32EEEEEENS_12float_e4m3_tENS5_IJlSB_lEEESI_SJ_NS4_8TiledMMAINS4_8MMA_AtomIJNS4_10MMA_TraitsINS4_19SM100_MMA_F8F6F4_SSEJSI_SI_fSE_SF_NS4_17integral_constantINS4_4UMMA5MajorELSQ_0EEESR_NSO_INSP_7ScaleInELSS_0EEEST_EEEEEENS4_6LayoutISC_NS5_IJNSA_ILi0EEESX_SX_EEEEENS5_IJNS4_10UnderscoreES10_S10_EEEEENS4_13SM90_TMA_LOADENS4_14ComposedLayoutINS4_7SwizzleILi1ELi4ELi3EEENS4_18smem_ptr_flag_bitsILi8EEENSW_INS5_IJNSA_ILi8EEESG_EEENS5_IJSG_SB_EEEEEEEvNS4_8identityES13_S1D_vS1E_EENS_8epilogue10collective18CollectiveEpilogueINS1G_23Sm100TmaWarpSpecializedILi1ELi1ELi64ELb0ELb0EEEJSH_NS5_IJNSW_ISE_SB_EENSW_ISF_SB_EEEEESI_SJ_SI_SJ_NS1G_6fusion15FusionCallbacksIS1K_NS1O_17LinearCombinationISI_fSI_fLNS_15FloatRoundStyleE2EEESH_S1N_JEEENS4_5SM1004TMEM4LOAD26SM100_TMEM_LOAD_32dp32b64xES13_NS14_INS15_ILi2ELi4ELi3EEES18_NSW_INS5_IJS19_SF_EEENS5_IJSF_SB_EEEEEEENS4_39AutoVectorizingCopyWithAssumedAlignmentILi128EEENS4_14SM90_TMA_STOREES22_S24_S24_EEEvvEEEEvNT_6ParamsE) ;  /* 0xffffff6c02c87950 */ /* 0x000fea0003c3ffff */
        .weak           $__internal_2_$__cuda_sm10x_tcgen05_guardrail_trap_unallocated_columns_being_dealloced
        .type           $__internal_2_$__cuda_sm10x_tcgen05_guardrail_trap_unallocated_columns_being_dealloced,@function
        .size           $__internal_2_$__cuda_sm10x_tcgen05_guardrail_trap_unallocated_columns_being_dealloced,(.L_x_219 - $__internal_2_$__cuda_sm10x_tcgen05_guardrail_trap_unallocated_columns_being_dealloced)
$__internal_2_$__cuda_sm10x_tcgen05_guardrail_trap_unallocated_columns_being_dealloced:
[----:B------:R-:W-:Y:S05]  /*90e0*/  BPT.TRAP 0x1 ;  /* 0x000000040000795c */ /* 0x000fea0000300000 */
[----:B------:R-:W-:-:S04]  /*90f0*/  HFMA2 R3, -RZ, RZ, 0, 0 ;  /* 0x00000000ff037431 */ /* 0x000fc800000001ff */
[----:B------:R-:W-:Y:S05]  /*9100*/  RET.REL.NODEC R2 `(_ZN7cutlass13device_kernelINS_4gemm6kernel13GemmUniversalIN4cute5tupleIJiiiiEEENS1_10collective13CollectiveMmaINS1_35MainloopSm100TmaUmmaWarpSpecializedILi34ELi2ELi4ENS5_IJNS4_1CILi1EEESB_SB_EEEEENS5_IJNSA_ILi128EEENSA_ILi64EEENSA_ILi32EEEEEENS_12float_e4m3_tENS5_IJlSB_lEEESI_SJ_NS4_8TiledMMAINS4_8MMA_AtomIJNS4_10MMA_TraitsINS4_19SM100_MMA_F8F6F4_SSEJSI_SI_fSE_SF_NS4_17integral_constantINS4_4UMMA5MajorELSQ_0EEESR_NSO_INSP_7ScaleInELSS_0EEEST_EEEEEENS4_6LayoutISC_NS5_IJNSA_ILi0EEESX_SX_EEEEENS5_IJNS4_10UnderscoreES10_S10_EEEEENS4_13SM90_TMA_LOADENS4_14ComposedLayoutINS4_7SwizzleILi1ELi4ELi3EEENS4_18smem_ptr_flag_bitsILi8EEENSW_INS5_IJNSA_ILi8EEESG_EEENS5_IJSG_SB_EEEEEEEvNS4_8identityES13_S1D_vS1E_EENS_8epilogue10collective18CollectiveEpilogueINS1G_23Sm100TmaWarpSpecializedILi1ELi1ELi64ELb0ELb0EEEJSH_NS5_IJNSW_ISE_SB_EENSW_ISF_SB_EEEEESI_SJ_SI_SJ_NS1G_6fusion15FusionCallbacksIS1K_NS1O_17LinearCombinationISI_fSI_fLNS_15FloatRoundStyleE2EEESH_S1N_JEEENS4_5SM1004TMEM4LOAD26SM100_TMEM_LOAD_32dp32b64xES13_NS14_INS15_ILi2ELi4ELi3EEES18_NSW_INS5_IJS19_SF_EEENS5_IJSF_SB_EEEEEEENS4_39AutoVectorizingCopyWithAssumedAlignmentILi128EEENS4_14SM90_TMA_STOREES22_S24_S24_EEEvvEEEEvNT_6ParamsE) ;  /* 0xffffff6c02bc7950 */ /* 0x000fea0003c3ffff */
.L_x_218:
[----:B------:R-:W-:-:S00]  /*9110*/  BRA `(.L_x_218) ;  /* 0xfffffffc00fc7947 */ /* 0x000fc0000383ffff */
[----:B------:R-:W-:-:S00]  /*9120*/  NOP ;  /* 0x0000000000007918 */ /* 0x000fc00000000000 */
        /* <DEDUP_REMOVED lines=13> */
.L_x_219:


//--------------------- .nv.global.init           --------------------------
	.section	.nv.global.init,"aw",@progbits
.nv.global.init:
	.type		$str$27,@object
	.size		$str$27,($str$28 - $str$27)
$str$27:
        /*0000*/ 	.byte	0x28, 0x61, 0x64, 0x64, 0x72, 0x65, 0x73, 0x73, 0x20, 0x26, 0x20, 0x6d, 0x61, 0x73, 0x6b, 0x29
        /*0010*/ 	.byte	0x20, 0x3d, 0x3d, 0x20, 0x30, 0x00
	.type		$str$28,@object
	.size		$str$28,($str$26 - $str$28)
$str$28:
        /*0016*/ 	.byte	0x2f, 0x74, 0x6d, 0x70, 0x2f, 0x63, 0x75, 0x74, 0x6c, 0x61, 0x73, 0x73, 0x5f, 0x73, 0x77, 0x65
        /*0026*/ 	.byte	0x65, 0x70, 0x5f, 0x73, 0x72, 0x63, 0x2f, 0x69, 0x6e, 0x63, 0x6c, 0x75, 0x64, 0x65, 0x2f, 0x63
        /*0036*/ 	.byte	0x75, 0x74, 0x65, 0x2f, 0x70, 0x6f, 0x69, 0x6e, 0x74, 0x65, 0x72, 0x5f, 0x66, 0x6c, 0x61, 0x67
        /*0046*/ 	.byte	0x67, 0x65, 0x64, 0x2e, 0x68, 0x70, 0x70, 0x00
	.type		$str$26,@object
	.size		$str$26,($str$25 - $str$26)
$str$26:
        /*004e*/ 	.byte	0x2f, 0x74, 0x6d, 0x70, 0x2f, 0x63, 0x75, 0x74, 0x6c, 0x61, 0x73, 0x73, 0x5f, 0x73, 0x77, 0x65
        /*005e*/ 	.byte	0x65, 0x70, 0x5f, 0x73, 0x72, 0x63, 0x2f, 0x69, 0x6e, 0x63, 0x6c, 0x75, 0x64, 0x65, 0x2f, 0x63
        /*006e*/ 	.byte	0x75, 0x74, 0x65, 0x2f, 0x61, 0x74, 0x6f, 0x6d, 0x2f, 0x63, 0x6f, 0x70, 0x79, 0x5f, 0x74, 0x72
        /*007e*/ 	.byte	0x61, 0x69, 0x74, 0x73, 0x5f, 0x73, 0x6d, 0x31, 0x30, 0x30, 0x2e, 0x68, 0x70, 0x70, 0x00
	.type		$str$25,@object
	.size		$str$25,(__unnamed_1 - $str$25)
$str$25:
        /*008d*/ 	.byte	0x28, 0x28, 0x75, 0x69, 0x6e, 0x74, 0x33, 0x32, 0x5f, 0x74, 0x28, 0x74, 0x68, 0x72, 0x65, 0x61
        /*009d*/ 	.byte	0x64, 0x49, 0x64, 0x78, 0x2e, 0x78, 0x29, 0x20, 0x2f, 0x20, 0x33, 0x32, 0x29, 0x20, 0x25, 0x20
        /*00ad*/ 	.byte	0x34, 0x29, 0x20, 0x3d, 0x3d, 0x20, 0x28, 0x28, 0x28, 0x74, 0x6d, 0x65, 0x6d, 0x5f, 0x61, 0x64
        /*00bd*/ 	.byte	0x64, 0x72, 0x20, 0x3e, 0x3e, 0x20, 0x31, 0x36, 0x29, 0x20, 0x2f, 0x20, 0x33, 0x32, 0x29, 0x20
        /*00cd*/ 	.byte	0x25, 0x20, 0x34, 0x29, 0x00
	.type		__unnamed_1,@object
	.size		__unnamed_1,(__unnamed_2 - __unnamed_1)
__unnamed_1:
        /*00d2*/ 	.byte	0x61, 0x75, 0x74, 0x6f, 0x20, 0x63, 0x75, 0x74, 0x65, 0x3a, 0x3a, 0x61, 0x73, 0x5f, 0x70, 0x6f
        /* <DEDUP_REMOVED lines=24> */
        /*0262*/ 	.byte	0x43, 0x3c, 0x38, 0x31, 0x39, 0x32, 0x3e, 0x3e, 0x3e, 0x3e, 0x5d, 0x00
	.type		__unnamed_2,@object
	.size		__unnamed_2,(.L_2 - __unnamed_2)
__unnamed_2:
        /* <DEDUP_REMOVED lines=42> */
        /*050e*/ 	.byte	0x3e, 0x3e, 0x3e, 0x3e, 0x5d, 0x00
.L_2:


//--------------------- .nv.shared._ZN7cutlass13device_kernelINS_4gemm6kernel13GemmUniversalIN4cute5tupleIJiiiiEEENS1_10collective13CollectiveMmaINS1_35MainloopSm100TmaUmmaWarpSpecializedILi34ELi2ELi4ENS5_IJNS4_1CILi1EEESB_SB_EEEEENS5_IJNSA_ILi128EEENSA_ILi64EEENSA_ILi32EEEEEENS_12float_e4m3_tENS5_IJlSB_lEEESI_SJ_NS4_8TiledMMAINS4_8MMA_AtomIJNS4_10MMA_TraitsINS4_19SM100_MMA_F8F6F4_SSEJSI_SI_fSE_SF_NS4_17integral_constantINS4_4UMMA5MajorELSQ_0EEESR_NSO_INSP_7ScaleInELSS_0EEEST_EEEEEENS4_6LayoutISC_NS5_IJNSA_ILi0EEESX_SX_EEEEENS5_IJNS4_10UnderscoreES10_S10_EEEEENS4_13SM90_TMA_LOADENS4_14ComposedLayoutINS4_7SwizzleILi1ELi4ELi3EEENS4_18smem_ptr_flag_bitsILi8EEENSW_INS5_IJNSA_ILi8EEESG_EEENS5_IJSG_SB_EEEEEEEvNS4_8identityES13_S1D_vS1E_EENS_8epilogue10collective18CollectiveEpilogueINS1G_23Sm100TmaWarpSpecializedILi1ELi1ELi64ELb0ELb0EEEJSH_NS5_IJNSW_ISE_SB_EENSW_ISF_SB_EEEEESI_SJ_SI_SJ_NS1G_6fusion15FusionCallbacksIS1K_NS1O_17LinearCombinationISI_fSI_fLNS_15FloatRoundStyleE2EEESH_S1N_JEEENS4_5SM1004TMEM4LOAD26SM100_TMEM_LOAD_32dp32b64xES13_NS14_INS15_ILi2ELi4ELi3EEES18_NSW_INS5_IJS19_SF_EEENS5_IJSF_SB_EEEEEEENS4_39AutoVectorizingCopyWithAssumedAlignmentILi128EEENS4_14SM90_TMA_STOREES22_S24_S24_EEEvvEEEEvNT_6ParamsE --------------------------
	.section	.nv.shared._ZN7cutlass13device_kernelINS_4gemm6kernel13GemmUniversalIN4cute5tupleIJiiiiEEENS1_10collective13CollectiveMmaINS1_35MainloopSm100TmaUmmaWarpSpecializedILi34ELi2ELi4ENS5_IJNS4_1CILi1EEESB_SB_EEEEENS5_IJNSA_ILi128EEENSA_ILi64EEENSA_ILi32EEEEEENS_12float_e4m3_tENS5_IJlSB_lEEESI_SJ_NS4_8TiledMMAINS4_8MMA_AtomIJNS4_10MMA_TraitsINS4_19SM100_MMA_F8F6F4_SSEJSI_SI_fSE_SF_NS4_17integral_constantINS4_4UMMA5MajorELSQ_0EEESR_NSO_INSP_7ScaleInELSS_0EEEST_EEEEEENS4_6LayoutISC_NS5_IJNSA_ILi0EEESX_SX_EEEEENS5_IJNS4_10UnderscoreES10_S10_EEEEENS4_13SM90_TMA_LOADENS4_14ComposedLayoutINS4_7SwizzleILi1ELi4ELi3EEENS4_18smem_ptr_flag_bitsILi8EEENSW_INS5_IJNSA_ILi8EEESG_EEENS5_IJSG_SB_EEEEEEEvNS4_8identityES13_S1D_vS1E_EENS_8epilogue10collective18CollectiveEpilogueINS1G_23Sm100TmaWarpSpecializedILi1ELi1ELi64ELb0ELb0EEEJSH_NS5_IJNSW_ISE_SB_EENSW_ISF_SB_EEEEESI_SJ_SI_SJ_NS1G_6fusion15FusionCallbacksIS1K_NS1O_17LinearCombinationISI_fSI_fLNS_15FloatRoundStyleE2EEESH_S1N_JEEENS4_5SM1004TMEM4LOAD26SM100_TMEM_LOAD_32dp32b64xES13_NS14_INS15_ILi2ELi4ELi3EEES18_NSW_INS5_IJS19_SF_EEENS5_IJSF_SB_EEEEEEENS4_39AutoVectorizingCopyWithAssumedAlignmentILi128EEENS4_14SM90_TMA_STOREES22_S24_S24_EEEvvEEEEvNT_6ParamsE,"aw",@nobits
	.sectionflags	@""
	.align	16
	.zero		1024


//--------------------- .nv.shared.reserved.0     --------------------------
	.section	.nv.shared.reserved.0,"aw",@nobits
	.weak		__nv_reservedSMEM_offset_0_alias
	.size		__nv_reservedSMEM_offset_0_alias, 0, 64
	.other		__nv_reservedSMEM_offset_0_alias,@"STO_CUDA_RESERVED_SHARED STV_DEFAULT"
__nv_reservedSMEM_offset_0_alias:
	.zero		0
.nv.shared.reserved.0:
	.zero		64
	.weak		__nv_reservedSMEM_tcgen05_partition
	.type		__nv_reservedSMEM_tcgen05_partition,@object
	.size		__nv_reservedSMEM_tcgen05_partition,(.L_0 - __nv_reservedSMEM_tcgen05_partition)
__nv_reservedSMEM_tcgen05_partition:
	.zero		32
.L_0:


//--------------------- .nv.global                --------------------------
	.section	.nv.global,"aw",@nobits
.nv.global:
	.type		_ZN40_INTERNAL_e384a1e8_4_k_cu_c627d52e_303844cute1_E,@object
	.size		_ZN40_INTERNAL_e384a1e8_4_k_cu_c627d52e_303844cute1_E,(_ZN40_INTERNAL_e384a1e8_4_k_cu_c627d52e_303844cuda3std3__45__cpo6cbeginE - _ZN40_INTERNAL_e384a1e8_4_k_cu_c627d52e_303844cute1_E)
_ZN40_INTERNAL_e384a1e8_4_k_cu_c627d52e_303844cute1_E:
	.zero		1
	.type		_ZN40_INTERNAL_e384a1e8_4_k_cu_c627d52e_303844cuda3std3__45__cpo6cbeginE,@object
	.size		_ZN40_INTERNAL_e384a1e8_4_k_cu_c627d52e_303844cuda3std3__45__cpo6cbeginE,(_ZN40_INTERNAL_e384a1e8_4_k_cu_c627d52e_303844cuda3std3__48in_placeE - _ZN40_INTERNAL_e384a1e8_4_k_cu_c627d52e_303844cuda3std3__45__cpo6cbeginE)
_ZN40_INTERNAL_e384a1e8_4_k_cu_c627d52e_303844cuda3std3__45__cpo6cbeginE:
	.zero		1
	.type		_ZN40_INTERNAL_e384a1e8_4_k_cu_c627d52e_303844cuda3std3__48in_placeE,@object
	.size		_ZN40_INTERNAL_e384a1e8_4_k_cu_c627d52e_303844cuda3std3__48in_placeE,(_ZN40_INTERNAL_e384a1e8_4_k_cu_c627d52e_303844cuda3std6ranges3__45__cpo9iter_moveE - _ZN40_INTERNAL_e384a1e8_4_k_cu_c627d52e_303844cuda3std3__48in_placeE)
_ZN40_INTERNAL_e384a1e8_4_k_cu_c627d52e_303844cuda3std3__48in_placeE:
	.zero		1
	.type		_ZN40_INTERNAL_e384a1e8_4_k_cu_c627d52e_303844cuda3std6ranges3__45__cpo9iter_moveE,@object
	.size		_ZN40_INTERNAL_e384a1e8_4_k_cu_c627d52e_303844cuda3std6ranges3__45__cpo9iter_moveE,(_ZN40_INTERNAL_e384a1e8_4_k_cu_c627d52e_303844cuda3std3__45__cpo5beginE - _ZN40_INTERNAL_e384a1e8_4_k_cu_c627d52e_303844cuda3std6ranges3__45__cpo9iter_moveE)
_ZN40_INTERNAL_e384a1e8_4_k_cu_c627d52e_303844cuda3std6ranges3__45__cpo9iter_moveE:
	.zero		1
	.type		_ZN40_INTERNAL_e384a1e8_4_k_cu_c627d52e_303844cuda3std3__45__cpo5beginE,@object
	.size		_ZN40_INTERNAL_e384a1e8_4_k_cu_c627d52e_303844cuda3std3__45__cpo5beginE,(_ZN40_INTERNAL_e384a1e8_4_k_cu_c627d52e_303844cuda3std3__442_GLOBAL__N__e384a1e8_4_k_cu_c627d52e_303846ignoreE - _ZN40_INTERNAL_e384a1e8_4_k_cu_c627d52e_303844cuda3std3__45__cpo5beginE)
_ZN40_INTERNAL_e384a1e8_4_k_cu_c627d52e_303844cuda3std3__45__cpo5beginE:
	.zero		1
	.type		_ZN40_INTERNAL_e384a1e8_4_k_cu_c627d52e_303844cuda3std3__442_GLOBAL__N__e384a1e8_4_k_cu_c627d52e_303846ignoreE,@object
	.size		_ZN40_INTERNAL_e384a1e8_4_k_cu_c627d52e_303844cuda3std3__442_GLOBAL__N__e384a1e8_4_k_cu_c627d52e_303846ignoreE,(_ZN40_INTERNAL_e384a1e8_4_k_cu_c627d52e_303844cute7productE - _ZN40_INTERNAL_e384a1e8_4_k_cu_c627d52e_303844cuda3std3__442_GLOBAL__N__e384a1e8_4_k_cu_c627d52e_303846ignoreE)
_ZN40_INTERNAL_e384a1e8_4_k_cu_c627d52e_303844cuda3std3__442_GLOBAL__N__e384a1e8_4_k_cu_c627d52e_303846ignoreE:
	.zero		1
	.type		_ZN40_INTERNAL_e384a1e8_4_k_cu_c627d52e_303844cute7productE,@object
	.size		_ZN40_INTERNAL_e384a1e8_4_k_cu_c627d52e_303844cute7productE,(_ZN40_INTERNAL_e384a1e8_4_k_cu_c627d52e_303844cuda3std3__45__cpo3endE - _ZN40_INTERNAL_e384a1e8_4_k_cu_c627d52e_303844cute7productE)
_ZN40_INTERNAL_e384a1e8_4_k_cu_c627d52e_303844cute7productE:
	.zero		1
	.type		_ZN40_INTERNAL_e384a1e8_4_k_cu_c627d52e_303844cuda3std3__45__cpo3endE,@object
	.size		_ZN40_INTERNAL_e384a1e8_4_k_cu_c627d52e_303844cuda3std3__45__cpo3endE,(_ZN40_INTERNAL_e384a1e8_4_k_cu_c627d52e_303844cuda3std3__419piecewise_constructE - _ZN40_INTERNAL_e384a1e8_4_k_cu_c627d52e_303844cuda3std3__45__cpo3endE)
_ZN40_INTERNAL_e384a1e8_4_k_cu_c627d52e_303844cuda3std3__45__cpo3endE:
	.zero		1
	.type		_ZN40_INTERNAL_e384a1e8_4_k_cu_c627d52e_303844cuda3std3__419piecewise_constructE,@object
	.size		_ZN40_INTERNAL_e384a1e8_4_k_cu_c627d52e_303844cuda3std3__419piecewise_constructE,(_ZN40_INTERNAL_e384a1e8_4_k_cu_c627d52e_303844cuda3std3__45__cpo4cendE - _ZN40_INTERNAL_e384a1e8_4_k_cu_c627d52e_303844cuda3std3__419piecewise_constructE)
_ZN40_INTERNAL_e384a1e8_4_k_cu_c627d52e_303844cuda3std3__419piecewise_constructE:
	.zero		1
	.type		_ZN40_INTERNAL_e384a1e8_4_k_cu_c627d52e_303844cuda3std3__45__cpo4cendE,@object
	.size		_ZN40_INTERNAL_e384a1e8_4_k_cu_c627d52e_303844cuda3std3__45__cpo4cendE,(_ZN40_INTERNAL_e384a1e8_4_k_cu_c627d52e_303844cuda3std6ranges3__45__cpo4swapE - _ZN40_INTERNAL_e384a1e8_4_k_cu_c627d52e_303844cuda3std3__45__cpo4cendE)
_ZN40_INTERNAL_e384a1e8_4_k_cu_c627d52e_303844cuda3std3__45__cpo4cendE:
	.zero		1
	.type		_ZN40_INTERNAL_e384a1e8_4_k_cu_c627d52e_303844cuda3std6ranges3__45__cpo4swapE,@object
	.size		_ZN40_INTERNAL_e384a1e8_4_k_cu_c627d52e_303844cuda3std6ranges3__45__cpo4swapE,(.L_10 - _ZN40_INTERNAL_e384a1e8_4_k_cu_c627d52e_303844cuda3std6ranges3__45__cpo4swapE)
_ZN40_INTERNAL_e384a1e8_4_k_cu_c627d52e_303844cuda3std6ranges3__45__cpo4swapE:
	.zero		1
.L_10:


//--------------------- .nv.constant0._ZN7cutlass13device_kernelINS_4gemm6kernel13GemmUniversalIN4cute5tupleIJiiiiEEENS1_10collective13CollectiveMmaINS1_35MainloopSm100TmaUmmaWarpSpecializedILi34ELi2ELi4ENS5_IJNS4_1CILi1EEESB_SB_EEEEENS5_IJNSA_ILi128EEENSA_ILi64EEENSA_ILi32EEEEEENS_12float_e4m3_tENS5_IJlSB_lEEESI_SJ_NS4_8TiledMMAINS4_8MMA_AtomIJNS4_10MMA_TraitsINS4_19SM100_MMA_F8F6F4_SSEJSI_SI_fSE_SF_NS4_17integral_constantINS4_4UMMA5MajorELSQ_0EEESR_NSO_INSP_7ScaleInELSS_0EEEST_EEEEEENS4_6LayoutISC_NS5_IJNSA_ILi0EEESX_SX_EEEEENS5_IJNS4_10UnderscoreES10_S10_EEEEENS4_13SM90_TMA_LOADENS4_14ComposedLayoutINS4_7SwizzleILi1ELi4ELi3EEENS4_18smem_ptr_flag_bitsILi8EEENSW_INS5_IJNSA_ILi8EEESG_EEENS5_IJSG_SB_EEEEEEEvNS4_8identityES13_S1D_vS1E_EENS_8epilogue10collective18CollectiveEpilogueINS1G_23Sm100TmaWarpSpecializedILi1ELi1ELi64ELb0ELb0EEEJSH_NS5_IJNSW_ISE_SB_EENSW_ISF_SB_EEEEESI_SJ_SI_SJ_NS1G_6fusion15FusionCallbacksIS1K_NS1O_17LinearCombinationISI_fSI_fLNS_15FloatRoundStyleE2EEESH_S1N_JEEENS4_5SM1004TMEM4LOAD26SM100_TMEM_LOAD_32dp32b64xES13_NS14_INS15_ILi2ELi4ELi3EEES18_NSW_INS5_IJS19_SF_EEENS5_IJSF_SB_EEEEEEENS4_39AutoVectorizingCopyWithAssumedAlignmentILi128EEENS4_14SM90_TMA_STOREES22_S24_S24_EEEvvEEEEvNT_6ParamsE --------------------------
	.section	.nv.constant0._ZN7cutlass13device_kernelINS_4gemm6kernel13GemmUniversalIN4cute5tupleIJiiiiEEENS1_10collective13CollectiveMmaINS1_35MainloopSm100TmaUmmaWarpSpecializedILi34ELi2ELi4ENS5_IJNS4_1CILi1EEESB_SB_EEEEENS5_IJNSA_ILi128EEENSA_ILi64EEENSA_ILi32EEEEEENS_12float_e4m3_tENS5_IJlSB_lEEESI_SJ_NS4_8TiledMMAINS4_8MMA_AtomIJNS4_10MMA_TraitsINS4_19SM100_MMA_F8F6F4_SSEJSI_SI_fSE_SF_NS4_17integral_constantINS4_4UMMA5MajorELSQ_0EEESR_NSO_INSP_7ScaleInELSS_0EEEST_EEEEEENS4_6LayoutISC_NS5_IJNSA_ILi0EEESX_SX_EEEEENS5_IJNS4_10UnderscoreES10_S10_EEEEENS4_13SM90_TMA_LOADENS4_14ComposedLayoutINS4_7SwizzleILi1ELi4ELi3EEENS4_18smem_ptr_flag_bitsILi8EEENSW_INS5_IJNSA_ILi8EEESG_EEENS5_IJSG_SB_EEEEEEEvNS4_8identityES13_S1D_vS1E_EENS_8epilogue10collective18CollectiveEpilogueINS1G_23Sm100TmaWarpSpecializedILi1ELi1ELi64ELb0ELb0EEEJSH_NS5_IJNSW_ISE_SB_EENSW_ISF_SB_EEEEESI_SJ_SI_SJ_NS1G_6fusion15FusionCallbacksIS1K_NS1O_17LinearCombinationISI_fSI_fLNS_15FloatRoundStyleE2EEESH_S1N_JEEENS4_5SM1004TMEM4LOAD26SM100_TMEM_LOAD_32dp32b64xES13_NS14_INS15_ILi2ELi4ELi3EEES18_NSW_INS5_IJS19_SF_EEENS5_IJSF_SB_EEEEEEENS4_39AutoVectorizingCopyWithAssumedAlignmentILi128EEENS4_14SM90_TMA_STOREES22_S24_S24_EEEvvEEEEvNT_6ParamsE,"a",@progbits
	.sectionflags	@""
	.align	4
.nv.constant0._ZN7cutlass13device_kernelINS_4gemm6kernel13GemmUniversalIN4cute5tupleIJiiiiEEENS1_10collective13CollectiveMmaINS1_35MainloopSm100TmaUmmaWarpSpecializedILi34ELi2ELi4ENS5_IJNS4_1CILi1EEESB_SB_EEEEENS5_IJNSA_ILi128EEENSA_ILi64EEENSA_ILi32EEEEEENS_12float_e4m3_tENS5_IJlSB_lEEESI_SJ_NS4_8TiledMMAINS4_8MMA_AtomIJNS4_10MMA_TraitsINS4_19SM100_MMA_F8F6F4_SSEJSI_SI_fSE_SF_NS4_17integral_constantINS4_4UMMA5MajorELSQ_0EEESR_NSO_INSP_7ScaleInELSS_0EEEST_EEEEEENS4_6LayoutISC_NS5_IJNSA_ILi0EEESX_SX_EEEEENS5_IJNS4_10UnderscoreES10_S10_EEEEENS4_13SM90_TMA_LOADENS4_14ComposedLayoutINS4_7SwizzleILi1ELi4ELi3EEENS4_18smem_ptr_flag_bitsILi8EEENSW_INS5_IJNSA_ILi8EEESG_EEENS5_IJSG_SB_EEEEEEEvNS4_8identityES13_S1D_vS1E_EENS_8epilogue10collective18CollectiveEpilogueINS1G_23Sm100TmaWarpSpecializedILi1ELi1ELi64ELb0ELb0EEEJSH_NS5_IJNSW_ISE_SB_EENSW_ISF_SB_EEEEESI_SJ_SI_SJ_NS1G_6fusion15FusionCallbacksIS1K_NS1O_17LinearCombinationISI_fSI_fLNS_15FloatRoundStyleE2EEESH_S1N_JEEENS4_5SM1004TMEM4LOAD26SM100_TMEM_LOAD_32dp32b64xES13_NS14_INS15_ILi2ELi4ELi3EEES18_NSW_INS5_IJS19_SF_EEENS5_IJSF_SB_EEEEEEENS4_39AutoVectorizingCopyWithAssumedAlignmentILi128EEENS4_14SM90_TMA_STOREES22_S24_S24_EEEvvEEEEvNT_6ParamsE:
	.zero		2944


//--------------------- SYMBOLS --------------------------

	.type		.nv.reservedSmem.offset0,@object
	.size		.nv.reservedSmem.offset0,0x4
	.type		.nv.reservedSmem.cap,@object
	.size		.nv.reservedSmem.cap,0x4
	.type		__assertfail,@function
